	.target	sm_100a

	.elftype	@"ET_EXEC"


//--------------------- .note.nv.tkinfo           --------------------------
	.section	.note.nv.tkinfo,"",@"SHT_NOTE"
	.sectionflags	@"SHF_NOTE_NV_TKINFO"
	.tkinfo
        /*0018*/ 	.word	0x00000081
        /*0030*/ 	.string	""
        /*0030*/ 	.string	"ptxas-blackwell"
        /*0030*/ 	.string	"Cuda compilation tools, release 12.9, V12.9.86"
        /*0030*/ 	.string	"Build cuda_12.9.r12.9/compiler.36037853_0"
        /*0030*/ 	.string	"-v  -suppress-debug-info  -lineinfo  -arch sm_100a "



//--------------------- .note.nv.cuver            --------------------------
	.section	.note.nv.cuver,"",@"SHT_NOTE"
	.sectionflags	@"SHF_NOTE_NV_CUVER"
        /*0018*/ 	.short	0x0001
        /*001a*/ 	.short	0x0064
        /*001c*/ 	.short	0x0001
        /*001e*/ 	.short	0x0000
        /*0020*/ 	.short	0x0001
        /*0022*/ 	.short	0x0000


//--------------------- .nv.info                  --------------------------
	.section	.nv.info,"",@"SHT_CUDA_INFO"
	.align	4


	//----- nvinfo : EIATTR_REGCOUNT
	.align		4
        /*0000*/ 	.byte	0x04, 0x2f
        /*0002*/ 	.short	(.L_4 - .L_3)
	.align		4
.L_3:
        /*0004*/ 	.word	index@(gluon_tcgen05)
        /*0008*/ 	.word	0x00000019


	//----- nvinfo : EIATTR_FRAME_SIZE
	.align		4
.L_4:
        /*000c*/ 	.byte	0x04, 0x11
        /*000e*/ 	.short	(.L_6 - .L_5)
	.align		4
.L_5:
        /*0010*/ 	.word	index@($__internal_2_$__cuda_sm10x_tcgen05_guardrail_trap_unallocated_columns_being_dealloced)
        /*0014*/ 	.word	0x00000000


	//----- nvinfo : EIATTR_FRAME_SIZE
	.align		4
.L_6:
        /*0018*/ 	.byte	0x04, 0x11
        /*001a*/ 	.short	(.L_8 - .L_7)
	.align		4
.L_7:
        /*001c*/ 	.word	index@($__internal_1_$__cuda_sm10x_tcgen05_guardrail_trap_phase_invalid_during_alloc)
        /*0020*/ 	.word	0x00000000


	//----- nvinfo : EIATTR_FRAME_SIZE
	.align		4
.L_8:
        /*0024*/ 	.byte	0x04, 0x11
        /*0026*/ 	.short	(.L_10 - .L_9)
	.align		4
.L_9:
        /*0028*/ 	.word	index@($__internal_0_$__cuda_sm10x_tcgen05_guardrail_trap_col_being_dealloced_not_returned_by_alloc)
        /*002c*/ 	.word	0x00000000


	//----- nvinfo : EIATTR_FRAME_SIZE
	.align		4
.L_10:
        /*0030*/ 	.byte	0x04, 0x11
        /*0032*/ 	.short	(.L_12 - .L_11)
	.align		4
.L_11:
        /*0034*/ 	.word	index@(gluon_tcgen05)
        /*0038*/ 	.word	0x00000000


	//----- nvinfo : EIATTR_MIN_STACK_SIZE
	.align		4
.L_12:
        /*003c*/ 	.byte	0x04, 0x12
        /*003e*/ 	.short	(.L_14 - .L_13)
	.align		4
.L_13:
        /*0040*/ 	.word	index@(gluon_tcgen05)
        /*0044*/ 	.word	0x00000000
.L_14:


//--------------------- .nv.info.gluon_tcgen05    --------------------------
	.section	.nv.info.gluon_tcgen05,"",@"SHT_CUDA_INFO"
	.sectionflags	@""
	.align	4


	//----- nvinfo : EIATTR_CUDA_API_VERSION
	.align		4
        /*0000*/ 	.byte	0x04, 0x37
        /*0002*/ 	.short	(.L_16 - .L_15)
.L_15:
        /*0004*/ 	.word	0x00000081


	//----- nvinfo : EIATTR_KPARAM_INFO
	.align		4
.L_16:
        /*0008*/ 	.byte	0x04, 0x17
        /*000a*/ 	.short	(.L_18 - .L_17)
.L_17:
        /*000c*/ 	.word	0x00000000
        /*0010*/ 	.short	0x000a
        /*0012*/ 	.short	0x0048
        /*0014*/ 	.byte	0x00, 0xf4, 0x21, 0x00


	//----- nvinfo : EIATTR_KPARAM_INFO
	.align		4
.L_18:
        /*0018*/ 	.byte	0x04, 0x17
        /*001a*/ 	.short	(.L_20 - .L_19)
.L_19:
        /*001c*/ 	.word	0x00000000
        /*0020*/ 	.short	0x0009
        /*0022*/ 	.short	0x0040
        /*0024*/ 	.byte	0x00, 0xf4, 0x21, 0x00


	//----- nvinfo : EIATTR_KPARAM_INFO
	.align		4
.L_20:
        /*0028*/ 	.byte	0x04, 0x17
        /*002a*/ 	.short	(.L_22 - .L_21)
.L_21:
        /*002c*/ 	.word	0x00000000
        /*0030*/ 	.short	0x0008
        /*0032*/ 	.short	0x0038
        /*0034*/ 	.byte	0x00, 0xf0, 0x21, 0x00


	//----- nvinfo : EIATTR_KPARAM_INFO
	.align		4
.L_22:
        /*0038*/ 	.byte	0x04, 0x17
        /*003a*/ 	.short	(.L_24 - .L_23)
.L_23:
        /*003c*/ 	.word	0x00000000
        /*0040*/ 	.short	0x0007
        /*0042*/ 	.short	0x0030
        /*0044*/ 	.byte	0x00, 0xf0, 0x21, 0x00


	//----- nvinfo : EIATTR_KPARAM_INFO
	.align		4
.L_24:
        /*0048*/ 	.byte	0x04, 0x17
        /*004a*/ 	.short	(.L_26 - .L_25)
.L_25:
        /*004c*/ 	.word	0x00000000
        /*0050*/ 	.short	0x0006
        /*0052*/ 	.short	0x0028
        /*0054*/ 	.byte	0x00, 0xf0, 0x21, 0x00


	//----- nvinfo : EIATTR_KPARAM_INFO
	.align		4
.L_26:
        /*0058*/ 	.byte	0x04, 0x17
        /*005a*/ 	.short	(.L_28 - .L_27)
.L_27:
        /*005c*/ 	.word	0x00000000
        /*0060*/ 	.short	0x0005
        /*0062*/ 	.short	0x0020
        /*0064*/ 	.byte	0x00, 0xf0, 0x11, 0x00


	//----- nvinfo : EIATTR_KPARAM_INFO
	.align		4
.L_28:
        /*0068*/ 	.byte	0x04, 0x17
        /*006a*/ 	.short	(.L_30 - .L_29)
.L_29:
        /*006c*/ 	.word	0x00000000
        /*0070*/ 	.short	0x0004
        /*0072*/ 	.short	0x001c
        /*0074*/ 	.byte	0x00, 0xf0, 0x11, 0x00


	//----- nvinfo : EIATTR_KPARAM_INFO
	.align		4
.L_30:
        /*0078*/ 	.byte	0x04, 0x17
        /*007a*/ 	.short	(.L_32 - .L_31)
.L_31:
        /*007c*/ 	.word	0x00000000
        /*0080*/ 	.short	0x0003
        /*0082*/ 	.short	0x0018
        /*0084*/ 	.byte	0x00, 0xf0, 0x11, 0x00


	//----- nvinfo : EIATTR_KPARAM_INFO
	.align		4
.L_32:
        /*0088*/ 	.byte	0x04, 0x17
        /*008a*/ 	.short	(.L_34 - .L_33)
.L_33:
        /*008c*/ 	.word	0x00000000
        /*0090*/ 	.short	0x0002
        /*0092*/ 	.short	0x0010
        /*0094*/ 	.byte	0x00, 0xf4, 0x21, 0x00


	//----- nvinfo : EIATTR_KPARAM_INFO
	.align		4
.L_34:
        /*0098*/ 	.byte	0x04, 0x17
        /*009a*/ 	.short	(.L_36 - .L_35)
.L_35:
        /*009c*/ 	.word	0x00000000
        /*00a0*/ 	.short	0x0001
        /*00a2*/ 	.short	0x0008
        /*00a4*/ 	.byte	0x00, 0xf4, 0x21, 0x00


	//----- nvinfo : EIATTR_KPARAM_INFO
	.align		4
.L_36:
        /*00a8*/ 	.byte	0x04, 0x17
        /*00aa*/ 	.short	(.L_38 - .L_37)
.L_37:
        /*00ac*/ 	.word	0x00000000
        /*00b0*/ 	.short	0x0000
        /*00b2*/ 	.short	0x0000
        /*00b4*/ 	.byte	0x00, 0xf4, 0x21, 0x00


	//----- nvinfo : EIATTR_AT_ENTRY_FRAGMENTS
	.align		4
.L_38:
        /*00b8*/ 	.byte	0x04, 0x4f
        /*00ba*/ 	.short	(.L_40 - .L_39)


	//   ....[0]....
.L_39:
        /*00bc*/ 	.word	0x00000004


	//----- nvinfo : EIATTR_RESERVED_SMEM_USED
	.align		4
.L_40:
        /*00c0*/ 	.byte	0x01, 0x41
	.zero		2


	//----- nvinfo : EIATTR_SPARSE_MMA_MASK
	.align		4
        /*00c4*/ 	.byte	0x03, 0x50
        /*00c6*/ 	.short	0x0000


	//----- nvinfo : EIATTR_TCGEN05_1CTA_USED
	.align		4
        /*00c8*/ 	.byte	0x01, 0x51
	.zero		2


	//----- nvinfo : EIATTR_MAXREG_COUNT
	.align		4
        /*00cc*/ 	.byte	0x03, 0x1b
        /*00ce*/ 	.short	0x00ff


	//----- nvinfo : EIATTR_NUM_BARRIERS
	.align		4
        /*00d0*/ 	.byte	0x02, 0x4c
        /*00d2*/ 	.byte	0x01
	.zero		1


	//----- nvinfo : EIATTR_INT_WARP_WIDE_INSTR_OFFSETS
	.align		4
        /*00d4*/ 	.byte	0x04, 0x31
        /*00d6*/ 	.short	(.L_42 - .L_41)


	//   ....[0]....
.L_41:
        /*00d8*/ 	.word	0x00001720


	//   ....[1]....
        /*00dc*/ 	.word	0x00001740


	//   ....[2]....
        /*00e0*/ 	.word	0x000017c0


	//   ....[3]....
        /*00e4*/ 	.word	0x00001aa0


	//   ....[4]....
        /*00e8*/ 	.word	0x00001ab0


	//   ....[5]....
        /*00ec*/ 	.word	0x00001ac0


	//   ....[6]....
        /*00f0*/ 	.word	0x00001ad0


	//   ....[7]....
        /*00f4*/ 	.word	0x00001d70


	//   ....[8]....
        /*00f8*/ 	.word	0x00001d80


	//   ....[9]....
        /*00fc*/ 	.word	0x00001ef0


	//   ....[10]....
        /*0100*/ 	.word	0x00001f40


	//   ....[11]....
        /*0104*/ 	.word	0x00001f50


	//   ....[12]....
        /*0108*/ 	.word	0x00001f80


	//   ....[13]....
        /*010c*/ 	.word	0x00002190


	//   ....[14]....
        /*0110*/ 	.word	0x000021a0


	//   ....[15]....
        /*0114*/ 	.word	0x00002520


	//   ....[16]....
        /*0118*/ 	.word	0x00002530


	//   ....[17]....
        /*011c*/ 	.word	0x000027f0


	//   ....[18]....
        /*0120*/ 	.word	0x00002840


	//----- nvinfo : EIATTR_COOP_GROUP_MASK_REGIDS
	.align		4
.L_42:
        /*0124*/ 	.byte	0x04, 0x29
        /*0126*/ 	.short	(.L_44 - .L_43)


	//   ....[0]....
.L_43:
        /*0128*/ 	.word	0xffffffff


	//   ....[1]....
        /*012c*/ 	.word	0xffffffff


	//   ....[2]....
        /*0130*/ 	.word	0xffffffff


	//   ....[3]....
        /*0134*/ 	.word	0xffffffff


	//   ....[4]....
        /*0138*/ 	.word	0xffffffff


	//   ....[5]....
        /*013c*/ 	.word	0xffffffff


	//   ....[6]....
        /*0140*/ 	.word	0xffffffff


	//   ....[7]....
        /*0144*/ 	.word	0xffffffff


	//   ....[8]....
        /*0148*/ 	.word	0xffffffff


	//   ....[9]....
        /*014c*/ 	.word	0xffffffff


	//----- nvinfo : EIATTR_COOP_GROUP_INSTR_OFFSETS
	.align		4
.L_44:
        /*0150*/ 	.byte	0x04, 0x28
        /*0152*/ 	.short	(.L_46 - .L_45)


	//   ....[0]....
.L_45:
        /*0154*/ 	.word	0x00000050


	//   ....[1]....
        /*0158*/ 	.word	0x00000310


	//   ....[2]....
        /*015c*/ 	.word	0x00000500


	//   ....[3]....
        /*0160*/ 	.word	0x000009c0


	//   ....[4]....
        /*0164*/ 	.word	0x00000b00


	//   ....[5]....
        /*0168*/ 	.word	0x00000fb0


	//   ....[6]....
        /*016c*/ 	.word	0x000010f0


	//   ....[7]....
        /*0170*/ 	.word	0x000015e0


	//   ....[8]....
        /*0174*/ 	.word	0x00002680


	//   ....[9]....
        /*0178*/ 	.word	0x000028f0


	//----- nvinfo : EIATTR_VRC_CTA_INIT_COUNT
	.align		4
.L_46:
        /*017c*/ 	.byte	0x02, 0x4a
        /*017e*/ 	.byte	0x80
	.zero		1


	//----- nvinfo : EIATTR_MBARRIER_INSTR_OFFSETS
	.align		4
        /*0180*/ 	.byte	0x04, 0x39
        /*0182*/ 	.short	(.L_48 - .L_47)


	//   ....[0]....
.L_47:
        /*0184*/ 	.word	0x000017e0
        /*0188*/ 	.word	0x000000ff
        /*018c*/ 	.word	0x00006000
        /*0190*/ 	.short	0x0100
        /*0192*/ 	.byte	0x08
	.zero		1


	//   ....[1]....
        /*0194*/ 	.word	0x000017f0
        /*0198*/ 	.word	0x000000ff
        /*019c*/ 	.word	0x00006020
        /*01a0*/ 	.short	0x0100
        /*01a2*/ 	.byte	0x08
	.zero		1


	//   ....[2]....
        /*01a4*/ 	.word	0x000018a0
        /*01a8*/ 	.word	0x000000ff
        /*01ac*/ 	.word	0x00006008
        /*01b0*/ 	.short	0x0100
        /*01b2*/ 	.byte	0x08
	.zero		1


	//   ....[3]....
        /*01b4*/ 	.word	0x000018b0
        /*01b8*/ 	.word	0x000000ff
        /*01bc*/ 	.word	0x00006028
        /*01c0*/ 	.short	0x0100
        /*01c2*/ 	.byte	0x08
	.zero		1


	//   ....[4]....
        /*01c4*/ 	.word	0x000019c0
        /*01c8*/ 	.word	0x000000ff
        /*01cc*/ 	.word	0x00006010
        /*01d0*/ 	.short	0x0100
        /*01d2*/ 	.byte	0x08
	.zero		1


	//   ....[5]....
        /*01d4*/ 	.word	0x000019d0
        /*01d8*/ 	.word	0x000000ff
        /*01dc*/ 	.word	0x00006030
        /*01e0*/ 	.short	0x0100
        /*01e2*/ 	.byte	0x08
	.zero		1


	//   ....[6]....
        /*01e4*/ 	.word	0x00001bb0
        /*01e8*/ 	.word	0x000000ff
        /*01ec*/ 	.word	0x00006000
        /*01f0*/ 	.short	0x010a
        /*01f2*/ 	.byte	0x08
	.zero		1


	//   ....[7]....
        /*01f4*/ 	.word	0x00001dd0
        /*01f8*/ 	.word	0x000000ff
        /*01fc*/ 	.word	0x00006020
        /*0200*/ 	.short	0x010a
        /*0202*/ 	.byte	0x08
	.zero		1


	//   ....[8]....
        /*0204*/ 	.word	0x00001ff0
        /*0208*/ 	.word	0x000000ff
        /*020c*/ 	.word	0x00006000
        /*0210*/ 	.short	0x010a
        /*0212*/ 	.byte	0x1c
	.zero		1


	//   ....[9]....
        /*0214*/ 	.word	0x000021e0
        /*0218*/ 	.word	0x000000ff
        /*021c*/ 	.word	0x00006020
        /*0220*/ 	.short	0x010a
        /*0222*/ 	.byte	0x1c
	.zero		1


	//   ....[10]....
        /*0224*/ 	.word	0x000022b0
        /*0228*/ 	.word	0x000000ff
        /*022c*/ 	.word	0x00006000
        /*0230*/ 	.short	0x0108
        /*0232*/ 	.byte	0x08
	.zero		1


	//   ....[11]....
        /*0234*/ 	.word	0x000022c0
        /*0238*/ 	.word	0x000000ff
        /*023c*/ 	.word	0x00006020
        /*0240*/ 	.short	0x0108
        /*0242*/ 	.byte	0x08
	.zero		1


	//   ....[12]....
        /*0244*/ 	.word	0x00002310
        /*0248*/ 	.word	0x000000ff
        /*024c*/ 	.word	0x00006008
        /*0250*/ 	.short	0x0108
        /*0252*/ 	.byte	0x08
	.zero		1


	//   ....[13]....
        /*0254*/ 	.word	0x00002320
        /*0258*/ 	.word	0x000000ff
        /*025c*/ 	.word	0x00006028
        /*0260*/ 	.short	0x0108
        /*0262*/ 	.byte	0x08
	.zero		1


	//   ....[14]....
        /*0264*/ 	.word	0x00002370
        /*0268*/ 	.word	0x000000ff
        /*026c*/ 	.word	0x00006010
        /*0270*/ 	.short	0x0108
        /*0272*/ 	.byte	0x08
	.zero		1


	//   ....[15]....
        /*0274*/ 	.word	0x00002380
        /*0278*/ 	.word	0x000000ff
        /*027c*/ 	.word	0x00006030
        /*0280*/ 	.short	0x0108
        /*0282*/ 	.byte	0x08
	.zero		1


	//   ....[16]....
        /*0284*/ 	.word	0x00002910
        /*0288*/ 	.word	0x000000ff
        /*028c*/ 	.word	0x00006000
        /*0290*/ 	.short	0x010a
        /*0292*/ 	.byte	0x08
	.zero		1


	//   ....[17]....
        /*0294*/ 	.word	0x00002940
        /*0298*/ 	.word	0x000000ff
        /*029c*/ 	.word	0x00006020
        /*02a0*/ 	.short	0x010a
        /*02a2*/ 	.byte	0x08
	.zero		1


	//   ....[18]....
        /*02a4*/ 	.word	0x00002970
        /*02a8*/ 	.word	0x000000ff
        /*02ac*/ 	.word	0x00006000
        /*02b0*/ 	.short	0x010a
        /*02b2*/ 	.byte	0x1c
	.zero		1


	//   ....[19]....
        /*02b4*/ 	.word	0x000029a0
        /*02b8*/ 	.word	0x000000ff
        /*02bc*/ 	.word	0x00006020
        /*02c0*/ 	.short	0x010a
        /*02c2*/ 	.byte	0x1c
	.zero		1


	//----- nvinfo : EIATTR_NUM_MBARRIERS
	.align		4
.L_48:
        /*02c4*/ 	.byte	0x03, 0x38
        /*02c6*/ 	.short	0x0006


	//----- nvinfo : EIATTR_EXIT_INSTR_OFFSETS
	.align		4
        /*02c8*/ 	.byte	0x04, 0x1c
        /*02ca*/ 	.short	(.L_50 - .L_49)


	//   ....[0]....
.L_49:
        /*02cc*/ 	.word	0x00002900


	//----- nvinfo : EIATTR_REQNTID
	.align		4
.L_50:
        /*02d0*/ 	.byte	0x04, 0x10
        /*02d2*/ 	.short	(.L_52 - .L_51)
.L_51:
        /*02d4*/ 	.word	0x00000100
        /*02d8*/ 	.word	0x00000001
        /*02dc*/ 	.word	0x00000001


	//----- nvinfo : EIATTR_CRS_STACK_SIZE
	.align		4
.L_52:
        /*02e0*/ 	.byte	0x04, 0x1e
        /*02e2*/ 	.short	(.L_54 - .L_53)
.L_53:
        /*02e4*/ 	.word	0x00000000


	//----- nvinfo : EIATTR_CBANK_PARAM_SIZE
	.align		4
.L_54:
        /*02e8*/ 	.byte	0x03, 0x19
        /*02ea*/ 	.short	0x0050


	//----- nvinfo : EIATTR_PARAM_CBANK
	.align		4
        /*02ec*/ 	.byte	0x04, 0x0a
        /*02ee*/ 	.short	(.L_56 - .L_55)
	.align		4
.L_55:
        /*02f0*/ 	.word	index@(.nv.constant0.gluon_tcgen05)
        /*02f4*/ 	.short	0x0380
        /*02f6*/ 	.short	0x0050


	//----- nvinfo : EIATTR_SW_WAR
	.align		4
.L_56:
        /*02f8*/ 	.byte	0x04, 0x36
        /*02fa*/ 	.short	(.L_58 - .L_57)
.L_57:
        /*02fc*/ 	.word	0x00000008
.L_58:


//--------------------- .nv.compat                --------------------------
	.section	.nv.compat,"",@"SHT_CUDA_COMPAT_INFO"
	.align	4
        /*0000*/ 	.byte	0x02, 0x02, 0x02, 0x00, 0x02, 0x05, 0x05, 0x00, 0x02, 0x03, 0x03, 0x00, 0x02, 0x06, 0x01, 0x00


//--------------------- .nv.callgraph             --------------------------
	.section	.nv.callgraph,"",@"SHT_CUDA_CALLGRAPH"
	.align	4
	.sectionentsize	8
	.align		4
        /*0000*/ 	.word	0x00000000
	.align		4
        /*0004*/ 	.word	0xffffffff
	.align		4
        /*0008*/ 	.word	0x00000000
	.align		4
        /*000c*/ 	.word	0xfffffffe
	.align		4
        /*0010*/ 	.word	0x00000000
	.align		4
        /*0014*/ 	.word	0xfffffffd
	.align		4
        /*0018*/ 	.word	0x00000000
	.align		4
        /*001c*/ 	.word	0xfffffffc


//--------------------- .text.gluon_tcgen05       --------------------------
	.section	.text.gluon_tcgen05,"ax",@progbits
	.align	128
        .global         gluon_tcgen05
        .type           gluon_tcgen05,@function
        .size           gluon_tcgen05,(.L_x_81 - gluon_tcgen05)
        .other          gluon_tcgen05,@"STO_CUDA_ENTRY STV_DEFAULT"
gluon_tcgen05:
.text.gluon_tcgen05:
[----:B------:R-:W1:Y:S01]  /*0000*/  LDC R1, c[0x0][0x37c] ;  /* 0x0000df00ff017b82 */ /* 0x000e620000000800 */
[----:B------:R-:W2:Y:S02]  /*0010*/  S2R R0, SR_TID.X ;  /* 0x0000000000007919 */ /* 0x000ea40000002100 */
[----:B--2---:R-:W-:-:S13]  /*0020*/  ISETP.GE.U32.AND P2, PT, R0, 0x20, PT ;  /* 0x000000200000780c */ /* 0x004fda0003f46070 */
[----:B------:R-:W-:Y:S05]  /*0030*/  @P2 BRA `(.L_x_0) ;  /* 0x0000000000b82947 */ /* 0x000fea0003800000 */
[----:B------:R-:W2:Y:S01]  /*0040*/  S2UR UR6, SR_CgaCtaId ;  /* 0x00000000000679c3 */ /* 0x000ea20000008800 */
[----:B------:R-:W-:Y:S01]  /*0050*/  NOP ;  /* 0x0000000000007918 */ /* 0x000fe20000000000 */
[----:B------:R-:W-:Y:S02]  /*0060*/  UMOV UR4, 0x40 ;  /* 0x0000004000047882 */ /* 0x000fe40000000000 */
[----:B--2---:R-:W-:-:S09]  /*0070*/  ULEA UR4, UR6, UR4, 0x18 ;  /* 0x0000000406047291 */ /* 0x004fd2000f8ec0ff */
[----:B------:R-:W2:Y:S01]  /*0080*/  LDS.U8 R2, [UR4] ;  /* 0x00000004ff027984 */ /* 0x000ea20008000000 */
[----:B------:R-:W-:Y:S02]  /*0090*/  UMOV UR4, 0x400 ;  /* 0x0000040000047882 */ /* 0x000fe40000000000 */
[----:B------:R-:W-:Y:S01]  /*00a0*/  ULEA UR4, UR6, UR4, 0x18 ;  /* 0x0000000406047291 */ /* 0x000fe2000f8ec0ff */
[----:B--2---:R-:W-:-:S13]  /*00b0*/  ISETP.NE.AND P0, PT, R2, RZ, PT ;  /* 0x000000ff0200720c */ /* 0x004fda0003f05270 */
[----:B------:R-:W-:Y:S05]  /*00c0*/  @P0 BRA `(.L_x_1) ;  /* 0x00000000007c0947 */ /* 0x000fea0003800000 */
[----:B------:R-:W-:-:S13]  /*00d0*/  ELECT P0, URZ, PT ;  /* 0x0000000000ff782f */ /* 0x000fda0003800000 */
[----:B------:R-:W-:Y:S05]  /*00e0*/  @!P0 BRA `(.L_x_2) ;  /* 0x0000000000848947 */ /* 0x000fea0003800000 */
[----:B------:R-:W-:Y:S01]  /*00f0*/  UMOV UR5, 0x2 ;  /* 0x0000000200057882 */ /* 0x000fe20000000000 */
[----:B------:R-:W-:Y:S02]  /*0100*/  IMAD.MOV.U32 R5, RZ, RZ, 0x1 ;  /* 0x00000001ff057424 */ /* 0x000fe400078e00ff */
[----:B------:R-:W-:Y:S02]  /*0110*/  IMAD.MOV.U32 R3, RZ, RZ, 0x3 ;  /* 0x00000003ff037424 */ /* 0x000fe400078e00ff */
[----:B------:R-:W-:Y:S04]  /*0120*/  DEPBAR.LE SB2, 0x36 ;  /* 0x0000ad800000791a */ /* 0x000fe80000000000 */
[----:B------:R-:W2:Y:S02]  /*0130*/  UTCATOMSWS.FIND_AND_SET.ALIGN UP0, UR5, UR5 ;  /* 0x00000005000575e3 */ /* 0x000ea40008000800 */
[----:B--2---:R-:W-:-:S04]  /*0140*/  PLOP3.LUT P0, PT, PT, PT, UP0, 0x80, 0x8 ;  /* 0x000000000008781c */ /* 0x004fc80003f0f008 */
[----:B------:R-:W-:-:S04]  /*0150*/  SEL R2, RZ, 0xffffffff, !P0 ;  /* 0xffffffffff027807 */ /* 0x000fc80004000000 */
[----:B------:R-:W-:Y:S01]  /*0160*/  ISETP.NE.AND P0, PT, R2, RZ, PT ;  /* 0x000000ff0200720c */ /* 0x000fe20003f05270 */
[----:B------:R-:W-:-:S12]  /*0170*/  IMAD.U32 R2, RZ, RZ, UR5 ;  /* 0x00000005ff027e24 */ /* 0x000fd8000f8e00ff */
[----:B------:R-:W-:Y:S05]  /*0180*/  @P0 BRA `(.L_x_3) ;  /* 0x0000000000240947 */ /* 0x000fea0003800000 */
.L_x_4:
[----:B------:R-:W-:Y:S05]  /*0190*/  NANOSLEEP 0x64 ;  /* 0x000000640000795d */ /* 0x000fea0003800000 */
[----:B------:R-:W-:-:S05]  /*01a0*/  UMOV UR5, 0x2 ;  /* 0x0000000200057882 */ /* 0x000fca0000000000 */
[----:B------:R-:W-:Y:S04]  /*01b0*/  DEPBAR.LE SB2, 0x36 ;  /* 0x0000ad800000791a */ /* 0x000fe80000000000 */
[----:B------:R-:W2:Y:S02]  /*01c0*/  UTCATOMSWS.FIND_AND_SET.ALIGN UP0, UR5, UR5 ;  /* 0x00000005000575e3 */ /* 0x000ea40008000800 */
[----:B--2---:R-:W-:-:S04]  /*01d0*/  PLOP3.LUT P0, PT, PT, PT, UP0, 0x80, 0x8 ;  /* 0x000000000008781c */ /* 0x004fc80003f0f008 */
[----:B------:R-:W-:-:S04]  /*01e0*/  SEL R2, RZ, 0xffffffff, !P0 ;  /* 0xffffffffff027807 */ /* 0x000fc80004000000 */
[----:B------:R-:W-:Y:S01]  /*01f0*/  ISETP.NE.AND P0, PT, R2, RZ, PT ;  /* 0x000000ff0200720c */ /* 0x000fe20003f05270 */
[----:B------:R-:W-:-:S12]  /*0200*/  IMAD.U32 R2, RZ, RZ, UR5 ;  /* 0x00000005ff027e24 */ /* 0x000fd8000f8e00ff */
[----:B------:R-:W-:Y:S05]  /*0210*/  @!P0 BRA `(.L_x_4) ;  /* 0xfffffffc00dc8947 */ /* 0x000fea000383ffff */
.L_x_3:
[C---:B------:R-:W-:Y:S01]  /*0220*/  VIADD R4, R2.reuse, 0x10 ;  /* 0x0000001002047836 */ /* 0x040fe20000000000 */
[----:B------:R-:W-:Y:S01]  /*0230*/  UMOV UR5, 0x50 ;  /* 0x0000005000057882 */ /* 0x000fe20000000000 */
[----:B------:R-:W-:Y:S01]  /*0240*/  SHF.L.U32 R3, R3, R2, RZ ;  /* 0x0000000203037219 */ /* 0x000fe200000006ff */
[----:B------:R-:W-:Y:S01]  /*0250*/  ULEA UR5, UR6, UR5, 0x18 ;  /* 0x0000000506057291 */ /* 0x000fe2000f8ec0ff */
[----:B------:R-:W-:Y:S01]  /*0260*/  IMAD.SHL.U32 R2, R2, 0x20, RZ ;  /* 0x0000002002027824 */ /* 0x000fe200078e00ff */
[----:B------:R-:W-:-:S04]  /*0270*/  SHF.L.U32 R4, R5, R4, RZ ;  /* 0x0000000405047219 */ /* 0x000fc800000006ff */
[----:B------:R-:W-:-:S05]  /*0280*/  LOP3.LUT R3, R4, R3, RZ, 0xfc, !PT ;  /* 0x0000000304037212 */ /* 0x000fca00078efcff */
[----:B------:R2:W-:Y:S04]  /*0290*/  ATOMS.OR RZ, [UR5], R3 ;  /* 0x00000003ffff798c */ /* 0x0005e8000b000005 */
[----:B------:R2:W-:Y:S01]  /*02a0*/  STS [UR4], R2 ;  /* 0x00000002ff007988 */ /* 0x0005e20008000804 */
[----:B------:R-:W-:Y:S05]  /*02b0*/  BRA `(.L_x_2) ;  /* 0x0000000000107947 */ /* 0x000fea0003800000 */
.L_x_1:
[----:B------:R-:W-:Y:S01]  /*02c0*/  IMAD.MOV.U32 R3, RZ, RZ, -0x1 ;  /* 0xffffffffff037424 */ /* 0x000fe200078e00ff */
[----:B------:R-:W-:-:S04]  /*02d0*/  MOV R2, 0x300 ;  /* 0x0000030000027802 */ /* 0x000fc80000000f00 */
[----:B------:R2:W-:Y:S03]  /*02e0*/  STS [UR4], R3 ;  /* 0x00000003ff007988 */ /* 0x0005e60008000804 */
[----:B-12---:R-:W-:Y:S05]  /*02f0*/  CALL.REL.NOINC `($__internal_1_$__cuda_sm10x_tcgen05_guardrail_trap_phase_invalid_during_alloc) ;  /* 0x0000002400c07944 */ /* 0x006fea0003c00000 */
.L_x_2:
[----:B------:R-:W-:Y:S05]  /*0300*/  WARPSYNC.ALL ;  /* 0x0000000000007948 */ /* 0x000fea0003800000 */
[----:B------:R-:W-:Y:S01]  /*0310*/  NOP ;  /* 0x0000000000007918 */ /* 0x000fe20000000000 */
.L_x_0:
[----:B------:R-:W3:Y:S08]  /*0320*/  S2UR UR4, SR_CgaCtaId ;  /* 0x00000000000479c3 */ /* 0x000ef00000008800 */
[----:B------:R-:W-:Y:S01]  /*0330*/  BAR.SYNC.DEFER_BLOCKING 0x0 ;  /* 0x0000000000007b1d */ /* 0x000fe20000010000 */
[----:B------:R-:W-:-:S05]  /*0340*/  LOP3.LUT R20, R0, 0xff, RZ, 0xc0, !PT ;  /* 0x000000ff00147812 */ /* 0x000fca00078ec0ff */
[----:B------:R-:W-:Y:S02]  /*0350*/  UMOV UR8, 0x400 ;  /* 0x0000040000087882 */ /* 0x000fe40000000000 */
[----:B--2---:R-:W2:Y:S08]  /*0360*/  LDC R3, c[0x0][0x398] ;  /* 0x0000e600ff037b82 */ /* 0x004eb00000000800 */
[----:B------:R-:W4:Y:S01]  /*0370*/  LDC R6, c[0x0][0x3a0] ;  /* 0x0000e800ff067b82 */ /* 0x000f220000000800 */
[----:B---3--:R-:W-:-:S07]  /*0380*/  ULEA UR8, UR4, UR8, 0x18 ;  /* 0x0000000804087291 */ /* 0x008fce000f8ec0ff */
[----:B------:R-:W3:Y:S02]  /*0390*/  S2UR UR9, SR_CTAID.Y ;  /* 0x00000000000979c3 */ /* 0x000ee40000002600 */
[----:B------:R-:W5:Y:S06]  /*03a0*/  LDS R4, [UR8] ;  /* 0x00000008ff047984 */ /* 0x000f6c0008000800 */
[----:B------:R-:W-:Y:S06]  /*03b0*/  BAR.SYNC.DEFER_BLOCKING 0x0 ;  /* 0x0000000000007b1d */ /* 0x000fec0000010000 */
[----:B------:R-:W-:Y:S05]  /*03c0*/  @P2 BRA `(.L_x_5) ;  /* 0x0000000000182947 */ /* 0x000fea0003800000 */
[----:B------:R-:W-:Y:S01]  /*03d0*/  ELECT P0, URZ, PT ;  /* 0x0000000000ff782f */ /* 0x000fe20003800000 */
[----:B------:R-:W-:Y:S01]  /*03e0*/  IMAD.MOV.U32 R2, RZ, RZ, 0x1 ;  /* 0x00000001ff027424 */ /* 0x000fe200078e00ff */
[----:B------:R-:W-:Y:S01]  /*03f0*/  UMOV UR5, 0x40 ;  /* 0x0000004000057882 */ /* 0x000fe20000000000 */
[----:B------:R-:W-:Y:S01]  /*0400*/  UVIRTCOUNT.DEALLOC.SMPOOL 0x80 ;  /* 0x000000800000784c */ /* 0x000fe20000000000 */
[----:B------:R-:W-:-:S09]  /*0410*/  ULEA UR5, UR4, UR5, 0x18 ;  /* 0x0000000504057291 */ /* 0x000fd2000f8ec0ff */
[----:B------:R5:W-:Y:S03]  /*0420*/  @P0 STS.U8 [UR5], R2 ;  /* 0x00000002ff000988 */ /* 0x000be60008000005 */
.L_x_5:
[----:B------:R-:W5:Y:S01]  /*0430*/  S2UR UR4, SR_CTAID.Z ;  /* 0x00000000000479c3 */ /* 0x000f620000002700 */
[----:B------:R-:W4:Y:S01]  /*0440*/  LDCU UR5, c[0x0][0x370] ;  /* 0x00006e00ff0577ac */ /* 0x000f220008000800 */
[C---:B------:R-:W-:Y:S01]  /*0450*/  ISETP.GE.U32.AND P0, PT, R20.reuse, 0x20, PT ;  /* 0x000000201400780c */ /* 0x040fe20003f06070 */
[----:B--2--5:R-:W-:Y:S01]  /*0460*/  VIADD R2, R3, 0xffffffff ;  /* 0xffffffff03027836 */ /* 0x024fe20000000000 */
[C---:B------:R-:W-:Y:S01]  /*0470*/  ISETP.NE.U32.AND P3, PT, R20.reuse, RZ, PT ;  /* 0x000000ff1400720c */ /* 0x040fe20003f65070 */
[----:B------:R-:W2:Y:S01]  /*0480*/  LDCU UR6, c[0x0][0x374] ;  /* 0x00006e80ff0677ac */ /* 0x000ea20008000800 */
[----:B------:R-:W-:Y:S01]  /*0490*/  LEA R7, R20, UR8, 0x2 ;  /* 0x0000000814077c11 */ /* 0x000fe2000f8e10ff */
[----:B----4-:R-:W-:Y:S01]  /*04a0*/  VIADD R11, R6, 0xffffffff ;  /* 0xffffffff060b7836 */ /* 0x010fe20000000000 */
[----:B------:R-:W4:Y:S01]  /*04b0*/  S2UR UR7, SR_CTAID.X ;  /* 0x00000000000779c3 */ /* 0x000f220000002500 */
[----:B------:R-:W5:Y:S01]  /*04c0*/  LDCU.64 UR20, c[0x0][0x3c0] ;  /* 0x00007800ff1477ac */ /* 0x000f620008000a00 */
[----:B------:R-:W-:Y:S01]  /*04d0*/  R2UR UR23, R4 ;  /* 0x00000000041772ca */ /* 0x000fe200000e0000 */
[----:B------:R-:W-:Y:S04]  /*04e0*/  BSSY.RECONVERGENT B0, `(.L_x_6) ;  /* 0x0000011000007945 */ /* 0x000fe80003800200 */
[----:B------:R3:W-:Y:S01]  /*04f0*/  @!P0 STS [R7], RZ ;  /* 0x000000ff07008388 */ /* 0x0007e20000000800 */
[----:B------:R-:W-:-:S03]  /*0500*/  NOP ;  /* 0x0000000000007918 */ /* 0x000fc60000000000 */
[----:B------:R3:W-:Y:S02]  /*0510*/  @!P3 STS [UR8+0x24], R2 ;  /* 0x00002402ff00b988 */ /* 0x0007e40008000808 */
[----:B--23--:R-:W-:Y:S02]  /*0520*/  UIMAD UR4, UR4, UR6, UR9 ;  /* 0x00000006040472a4 */ /* 0x00cfe4000f8e0209 */
[----:B------:R2:W-:Y:S02]  /*0530*/  @!P3 STS [UR8+0x20], R11 ;  /* 0x0000200bff00b988 */ /* 0x0005e40008000808 */
[----:B----4-:R-:W-:-:S04]  /*0540*/  UIMAD UR4, UR4, UR5, UR7 ;  /* 0x00000005040472a4 */ /* 0x010fc8000f8e0207 */
[----:B------:R-:W-:-:S04]  /*0550*/  UIMAD UR4, UR4, 0x180, URZ ;  /* 0x00000180040478a4 */ /* 0x000fc8000f8e02ff */
[----:B-----5:R-:W-:-:S04]  /*0560*/  UIADD3 UR24, UP0, UPT, UR4, UR20, URZ ;  /* 0x0000001404187290 */ /* 0x020fc8000ff1e0ff */
[----:B------:R-:W-:Y:S01]  /*0570*/  ULEA.HI.X.SX32 UR25, UR4, UR21, 0x1, UP0 ;  /* 0x0000001504197291 */ /* 0x000fe200080f0eff */
[----:B--2---:R-:W-:Y:S11]  /*0580*/  @P3 BRA `(.L_x_7) ;  /* 0x0000000000183947 */ /* 0x004ff60003800000 */
[----:B------:R-:W2:Y:S01]  /*0590*/  LDS R3, [UR8+0x8] ;  /* 0x00000808ff037984 */ /* 0x000ea20008000800 */
[----:B------:R-:W3:Y:S01]  /*05a0*/  LDC.64 R8, c[0x0][0x380] ;  /* 0x0000e000ff087b82 */ /* 0x000ee20000000a00 */
[----:B------:R-:W-:Y:S02]  /*05b0*/  IMAD.MOV.U32 R4, RZ, RZ, 0x70 ;  /* 0x00000070ff047424 */ /* 0x000fe400078e00ff */
[----:B---3--:R3:W-:Y:S03]  /*05c0*/  STS.64 [UR8], R8 ;  /* 0x00000008ff007988 */ /* 0x0087e60008000a08 */
[----:B--2---:R-:W-:-:S05]  /*05d0*/  LOP3.LUT R3, R3, 0x10, R4, 0xd8, !PT ;  /* 0x0000001003037812 */ /* 0x004fca00078ed804 */
[----:B------:R3:W-:Y:S02]  /*05e0*/  STS [UR8+0x8], R3 ;  /* 0x00000803ff007988 */ /* 0x0007e40008000808 */
.L_x_7:
[----:B------:R-:W-:Y:S05]  /*05f0*/  BSYNC.RECONVERGENT B0 ;  /* 0x0000000000007941 */ /* 0x000fea0003800200 */
.L_x_6:
[----:B------:R-:W-:Y:S04]  /*0600*/  BSSY.RECONVERGENT B0, `(.L_x_8) ;  /* 0x000000a000007945 */ /* 0x000fe80003800200 */
[----:B------:R-:W-:Y:S05]  /*0610*/  @P3 BRA `(.L_x_9) ;  /* 0x0000000000203947 */ /* 0x000fea0003800000 */
[----:B---3--:R-:W2:Y:S01]  /*0620*/  LDS R3, [UR8+0x34] ;  /* 0x00003408ff037984 */ /* 0x008ea20008000800 */
[----:B------:R-:W-:Y:S02]  /*0630*/  IMAD.MOV.U32 R4, RZ, RZ, 0x1f000000 ;  /* 0x1f000000ff047424 */ /* 0x000fe400078e00ff */
[----:B------:R-:W-:Y:S01]  /*0640*/  @!P3 IMAD.MOV.U32 R5, RZ, RZ, 0x3f ;  /* 0x0000003fff05b424 */ /* 0x000fe200078e00ff */
[----:B------:R-:W3:Y:S02]  /*0650*/  @!P3 LDS R8, [UR8+0x38] ;  /* 0x00003808ff08b984 */ /* 0x000ee40008000800 */
[----:B--2---:R-:W-:Y:S02]  /*0660*/  LOP3.LUT R3, R3, 0xff000000, R4, 0xb8, !PT ;  /* 0xff00000003037812 */ /* 0x004fe400078eb804 */
[----:B---3--:R-:W-:-:S03]  /*0670*/  @!P3 LOP3.LUT R4, R8, 0xff, R5, 0xb8, !PT ;  /* 0x000000ff0804b812 */ /* 0x008fc600078eb805 */
[----:B------:R2:W-:Y:S04]  /*0680*/  STS [UR8+0x34], R3 ;  /* 0x00003403ff007988 */ /* 0x0005e80008000808 */
[----:B------:R2:W-:Y:S02]  /*0690*/  @!P3 STS [UR8+0x38], R4 ;  /* 0x00003804ff00b988 */ /* 0x0005e40008000808 */
.L_x_9:
[----:B------:R-:W-:Y:S05]  /*06a0*/  BSYNC.RECONVERGENT B0 ;  /* 0x0000000000007941 */ /* 0x000fea0003800200 */
.L_x_8:
[----:B------:R-:W-:Y:S04]  /*06b0*/  BSSY.RECONVERGENT B0, `(.L_x_10) ;  /* 0x000000e000007945 */ /* 0x000fe80003800200 */
[----:B------:R-:W-:Y:S05]  /*06c0*/  @P3 BRA `(.L_x_11) ;  /* 0x0000000000303947 */ /* 0x000fea0003800000 */
[----:B--2---:R-:W2:Y:S01]  /*06d0*/  LDS R4, [UR8+0x34] ;  /* 0x00003408ff047984 */ /* 0x004ea20008000800 */
[----:B------:R-:W4:Y:S03]  /*06e0*/  LDC.64 R12, c[0x0][0x3a8] ;  /* 0x0000ea00ff0c7b82 */ /* 0x000f260000000a00 */
[----:B---3--:R-:W3:Y:S01]  /*06f0*/  LDS R3, [UR8+0x1c] ;  /* 0x00001c08ff037984 */ /* 0x008ee20008000800 */
[C---:B----4-:R-:W-:Y:S01]  /*0700*/  SHF.L.U64.HI R8, R12.reuse, 0x1, R13 ;  /* 0x000000010c087819 */ /* 0x050fe2000001020d */
[----:B------:R-:W-:-:S03]  /*0710*/  IMAD.SHL.U32 R5, R12, 0x2, RZ ;  /* 0x000000020c057824 */ /* 0x000fc600078e00ff */
[--C-:B------:R-:W-:Y:S02]  /*0720*/  SHF.R.U32.HI R10, RZ, 0x4, R8.reuse ;  /* 0x00000004ff0a7819 */ /* 0x100fe40000011608 */
[----:B------:R-:W-:-:S05]  /*0730*/  SHF.R.U64 R5, R5, 0x4, R8 ;  /* 0x0000000405057819 */ /* 0x000fca0000001208 */
[----:B------:R4:W-:Y:S01]  /*0740*/  STS [UR8+0xc], R5 ;  /* 0x00000c05ff007988 */ /* 0x0009e20008000808 */
[----:B--2---:R-:W-:Y:S02]  /*0750*/  LOP3.LUT R4, R4, 0x7, RZ, 0xb8, !PT ;  /* 0x0000000704047812 */ /* 0x004fe400078eb8ff */
[----:B---3--:R-:W-:-:S03]  /*0760*/  LOP3.LUT R3, R3, 0xf, R10, 0xb8, !PT ;  /* 0x0000000f03037812 */ /* 0x008fc600078eb80a */
[----:B------:R4:W-:Y:S04]  /*0770*/  STS [UR8+0x34], R4 ;  /* 0x00003404ff007988 */ /* 0x0009e80008000808 */
[----:B------:R4:W-:Y:S02]  /*0780*/  STS [UR8+0x1c], R3 ;  /* 0x00001c03ff007988 */ /* 0x0009e40008000808 */
.L_x_11:
[----:B------:R-:W-:Y:S05]  /*0790*/  BSYNC.RECONVERGENT B0 ;  /* 0x0000000000007941 */ /* 0x000fea0003800200 */
.L_x_10:
[----:B------:R-:W-:Y:S04]  /*07a0*/  BSSY.RECONVERGENT B1, `(.L_x_12) ;  /* 0x000001a000017945 */ /* 0x000fe80003800200 */
[----:B------:R-:W-:Y:S04]  /*07b0*/  BSSY.RELIABLE B0, `(.L_x_13) ;  /* 0x0000015000007945 */ /* 0x000fe80003800100 */
[----:B------:R-:W-:Y:S05]  /*07c0*/  @P3 BRA `(.L_x_14) ;  /* 0x0000000000203947 */ /* 0x000fea0003800000 */
[----:B--234-:R-:W2:Y:S02]  /*07d0*/  LDS R3, [UR8+0x34] ;  /* 0x00003408ff037984 */ /* 0x01cea40008000800 */
[----:B--2---:R-:W-:-:S05]  /*07e0*/  LOP3.LUT R3, R3, 0x38, RZ, 0xb8, !PT ;  /* 0x0000003803037812 */ /* 0x004fca00078eb8ff */
[----:B------:R2:W-:Y:S01]  /*07f0*/  STS [UR8+0x34], R3 ;  /* 0x00003403ff007988 */ /* 0x0005e20008000808 */
[----:B------:R-:W-:Y:S05]  /*0800*/  @P3 BRA `(.L_x_15) ;  /* 0x0000000000203947 */ /* 0x000fea0003800000 */
[----:B--2---:R-:W2:Y:S01]  /*0810*/  LDS R3, [UR8+0x8] ;  /* 0x00000808ff037984 */ /* 0x004ea20008000800 */
[----:B------:R-:W-:-:S05]  /*0820*/  IMAD.MOV.U32 R4, RZ, RZ, 0x780 ;  /* 0x00000780ff047424 */ /* 0x000fca00078e00ff */
[----:B--2---:R-:W-:-:S05]  /*0830*/  LOP3.LUT R3, R3, 0x500, R4, 0xd8, !PT ;  /* 0x0000050003037812 */ /* 0x004fca00078ed804 */
[----:B------:R5:W-:Y:S02]  /*0840*/  STS [UR8+0x8], R3 ;  /* 0x00000803ff007988 */ /* 0x000be40008000808 */
.L_x_14:
[----:B------:R-:W-:Y:S05]  /*0850*/  @P3 BRA `(.L_x_16) ;  /* 0x0000000000283947 */ /* 0x000fea0003800000 */
[----:B--2345:R-:W2:Y:S02]  /*0860*/  LDS R3, [UR8+0x8] ;  /* 0x00000808ff037984 */ /* 0x03cea40008000800 */
[----:B--2---:R-:W-:-:S05]  /*0870*/  LOP3.LUT R3, R3, 0x1800, RZ, 0xb8, !PT ;  /* 0x0000180003037812 */ /* 0x004fca00078eb8ff */
[----:B------:R3:W-:Y:S02]  /*0880*/  STS [UR8+0x8], R3 ;  /* 0x00000803ff007988 */ /* 0x0007e40008000808 */
.L_x_15:
[----:B------:R-:W-:Y:S05]  /*0890*/  @P3 BREAK.RELIABLE B0 ;  /* 0x0000000000003942 */ /* 0x000fea0003800100 */
[----:B------:R-:W-:Y:S05]  /*08a0*/  @P3 BRA `(.L_x_17) ;  /* 0x0000000000243947 */ /* 0x000fea0003800000 */
[----:B------:R-:W4:Y:S01]  /*08b0*/  LDS R4, [UR8+0x8] ;  /* 0x00000808ff047984 */ /* 0x000f220008000800 */
[----:B--23--:R-:W-:-:S05]  /*08c0*/  IMAD.MOV.U32 R3, RZ, RZ, 0x6000 ;  /* 0x00006000ff037424 */ /* 0x00cfca00078e00ff */
[----:B----4-:R-:W-:-:S04]  /*08d0*/  LOP3.LUT R3, R4, 0x4000, R3, 0xd8, !PT ;  /* 0x0000400004037812 */ /* 0x010fc800078ed803 */
[----:B------:R-:W-:-:S05]  /*08e0*/  LOP3.LUT R3, R3, 0x400000, RZ, 0xb8, !PT ;  /* 0x0040000003037812 */ /* 0x000fca00078eb8ff */
[----:B------:R2:W-:Y:S02]  /*08f0*/  STS [UR8+0x8], R3 ;  /* 0x00000803ff007988 */ /* 0x0005e40008000808 */
.L_x_16:
[----:B------:R-:W-:Y:S05]  /*0900*/  BSYNC.RELIABLE B0 ;  /* 0x0000000000007941 */ /* 0x000fea0003800100 */
.L_x_13:
[----:B--2345:R-:W2:Y:S02]  /*0910*/  @!P3 LDS R3, [UR8+0x8] ;  /* 0x00000808ff03b984 */ /* 0x03cea40008000800 */
[----:B--2---:R-:W-:-:S05]  /*0920*/  @!P3 LOP3.LUT R3, R3, 0x8000, RZ, 0xb8, !PT ;  /* 0x000080000303b812 */ /* 0x004fca00078eb8ff */
[----:B------:R4:W-:Y:S02]  /*0930*/  @!P3 STS [UR8+0x8], R3 ;  /* 0x00000803ff00b988 */ /* 0x0009e40008000808 */
.L_x_17:
[----:B------:R-:W-:Y:S05]  /*0940*/  BSYNC.RECONVERGENT B1 ;  /* 0x0000000000017941 */ /* 0x000fea0003800200 */
.L_x_12:
[----:B------:R-:W-:Y:S05]  /*0950*/  WARPSYNC.ALL ;  /* 0x0000000000007948 */ /* 0x000fea0003800000 */
[----:B------:R-:W-:Y:S01]  /*0960*/  NOP ;  /* 0x0000000000007918 */ /* 0x000fe20000000000 */
[----:B--234-:R-:W2:Y:S02]  /*0970*/  LDC R3, c[0x0][0x39c] ;  /* 0x0000e700ff037b82 */ /* 0x01cea40000000800 */
[----:B--2---:R-:W-:Y:S01]  /*0980*/  VIADD R3, R3, 0xffffffff ;  /* 0xffffffff03037836 */ /* 0x004fe20000000000 */
[----:B------:R-:W-:Y:S06]  /*0990*/  @P0 BRA `(.L_x_18) ;  /* 0x0000000000300947 */ /* 0x000fec0003800000 */
[----:B------:R-:W2:Y:S01]  /*09a0*/  S2R R4, SR_LANEID ;  /* 0x0000000000047919 */ /* 0x000ea20000000000 */
[----:B------:R-:W-:Y:S05]  /*09b0*/  WARPSYNC.ALL ;  /* 0x0000000000007948 */ /* 0x000fea0003800000 */
[----:B------:R-:W-:Y:S01]  /*09c0*/  NOP ;  /* 0x0000000000007918 */ /* 0x000fe20000000000 */
[----:B--2---:R-:W-:-:S05]  /*09d0*/  IMAD.SHL.U32 R8, R4, 0x4, RZ ;  /* 0x0000000404087824 */ /* 0x004fca00078e00ff */
[----:B------:R-:W2:Y:S01]  /*09e0*/  LDS R9, [R8+UR8] ;  /* 0x0000000808097984 */ /* 0x000ea20008000800 */
[----:B------:R-:W-:-:S05]  /*09f0*/  IADD3 R4, P1, PT, R8, UR24, RZ ;  /* 0x0000001808047c10 */ /* 0x000fca000ff3e0ff */
[----:B------:R-:W-:-:S05]  /*0a00*/  IMAD.X R5, RZ, RZ, UR25, P1 ;  /* 0x00000019ff057e24 */ /* 0x000fca00088e06ff */
[----:B--2---:R2:W3:Y:S01]  /*0a10*/  ATOMG.E.EXCH.STRONG.GPU PT, RZ, [R4], R9 ;  /* 0x0000000904ff73a8 */ /* 0x0044e200041ee100 */
[----:B------:R-:W-:-:S04]  /*0a20*/  DEPBAR {5,4,3,2,1,0} ;  /* 0x0000003f0000791a */ /* 0x000fc80000000000 */
[----:B------:R-:W4:Y:S02]  /*0a30*/  CCTL.E.C.LDCU.IV.DEEP [UR24] ;  /* 0x0000000018007540 */ /* 0x000f240009c08000 */
[----:B----4-:R2:W-:Y:S01]  /*0a40*/  UTMACCTL.IV [UR24] ;  /* 0x00000000180079b9 */ /* 0x0105e20008000000 */
[----:B------:R-:W-:Y:S01]  /*0a50*/  NOP ;  /* 0x0000000000007918 */ /* 0x000fe20000000000 */
.L_x_18:
[----:B------:R-:W-:Y:S05]  /*0a60*/  @P0 BRA `(.L_x_19) ;  /* 0x00000000000c0947 */ /* 0x000fea0003800000 */
[----:B------:R0:W-:Y:S01]  /*0a70*/  UTMACMDFLUSH ;  /* 0x00000000000079b7 */ /* 0x0001e20000000000 */
[----:B------:R-:W-:Y:S05]  /*0a80*/  @P0 BRA `(.L_x_19) ;  /* 0x0000000000040947 */ /* 0x000fea0003800000 */
[----:B------:R-:W-:-:S04]  /*0a90*/  DEPBAR.LE SB0, 0x0 ;  /* 0x000080000000791a */ /* 0x000fc80000000000 */
.L_x_19:
[----:B------:R-:W-:Y:S05]  /*0aa0*/  WARPSYNC.ALL ;  /* 0x0000000000007948 */ /* 0x000fea0003800000 */
[----:B------:R-:W-:Y:S01]  /*0ab0*/  NOP ;  /* 0x0000000000007918 */ /* 0x000fe20000000000 */
[----:B---3--:R-:W-:Y:S06]  /*0ac0*/  BAR.SYNC.DEFER_BLOCKING 0x0 ;  /* 0x0000000000007b1d */ /* 0x008fec0000010000 */
[----:B------:R-:W-:Y:S02]  /*0ad0*/  BSSY.RECONVERGENT B1, `(.L_x_20) ;  /* 0x000000b000017945 */ /* 0x000fe40003800200 */
[----:B------:R-:W-:Y:S06]  /*0ae0*/  BAR.SYNC.DEFER_BLOCKING 0x0 ;  /* 0x0000000000007b1d */ /* 0x000fec0000010000 */
[----:B------:R3:W-:Y:S01]  /*0af0*/  @!P0 STS [R7], RZ ;  /* 0x000000ff07008388 */ /* 0x0007e20000000800 */
[----:B------:R-:W-:Y:S01]  /*0b00*/  NOP ;  /* 0x0000000000007918 */ /* 0x000fe20000000000 */
[----:B------:R-:W-:Y:S05]  /*0b10*/  @P3 BRA `(.L_x_21) ;  /* 0x0000000000183947 */ /* 0x000fea0003800000 */
[----:B--2---:R-:W2:Y:S01]  /*0b20*/  LDS R4, [UR8+0x8] ;  /* 0x00000808ff047984 */ /* 0x004ea20008000800 */
[----:B------:R-:W4:Y:S01]  /*0b30*/  LDC.64 R8, c[0x0][0x388] ;  /* 0x0000e200ff087b82 */ /* 0x000f220000000a00 */
[----:B------:R-:W-:Y:S02]  /*0b40*/  IMAD.MOV.U32 R5, RZ, RZ, 0x70 ;  /* 0x00000070ff057424 */ /* 0x000fe400078e00ff */
[----:B----4-:R4:W-:Y:S03]  /*0b50*/  STS.64 [UR8], R8 ;  /* 0x00000008ff007988 */ /* 0x0109e60008000a08 */
[----:B--2---:R-:W-:-:S05]  /*0b60*/  LOP3.LUT R4, R4, 0x10, R5, 0xd8, !PT ;  /* 0x0000001004047812 */ /* 0x004fca00078ed805 */
[----:B------:R4:W-:Y:S02]  /*0b70*/  STS [UR8+0x8], R4 ;  /* 0x00000804ff007988 */ /* 0x0009e40008000808 */
.L_x_21:
[----:B--2---:R-:W-:Y:S05]  /*0b80*/  BSYNC.RECONVERGENT B1 ;  /* 0x0000000000017941 */ /* 0x004fea0003800200 */
.L_x_20:
[----:B------:R-:W-:Y:S04]  /*0b90*/  BSSY.RECONVERGENT B1, `(.L_x_22) ;  /* 0x000000a000017945 */ /* 0x000fe80003800200 */
[----:B------:R-:W-:Y:S05]  /*0ba0*/  @P3 BRA `(.L_x_23) ;  /* 0x0000000000203947 */ /* 0x000fea0003800000 */
[----:B----4-:R-:W2:Y:S01]  /*0bb0*/  LDS R4, [UR8+0x34] ;  /* 0x00003408ff047984 */ /* 0x010ea20008000800 */
[----:B------:R-:W-:Y:S02]  /*0bc0*/  IMAD.MOV.U32 R5, RZ, RZ, 0x3f000000 ;  /* 0x3f000000ff057424 */ /* 0x000fe400078e00ff */
[----:B------:R-:W-:Y:S01]  /*0bd0*/  @!P3 IMAD.MOV.U32 R8, RZ, RZ, 0x1f ;  /* 0x0000001fff08b424 */ /* 0x000fe200078e00ff */
[----:B------:R-:W4:Y:S02]  /*0be0*/  @!P3 LDS R9, [UR8+0x38] ;  /* 0x00003808ff09b984 */ /* 0x000f240008000800 */
[----:B--2---:R-:W-:Y:S02]  /*0bf0*/  LOP3.LUT R4, R4, 0xff000000, R5, 0xb8, !PT ;  /* 0xff00000004047812 */ /* 0x004fe400078eb805 */
[----:B----4-:R-:W-:-:S03]  /*0c00*/  @!P3 LOP3.LUT R5, R9, 0xff, R8, 0xb8, !PT ;  /* 0x000000ff0905b812 */ /* 0x010fc600078eb808 */
[----:B------:R2:W-:Y:S04]  /*0c10*/  STS [UR8+0x34], R4 ;  /* 0x00003404ff007988 */ /* 0x0005e80008000808 */
[----:B------:R2:W-:Y:S02]  /*0c20*/  @!P3 STS [UR8+0x38], R5 ;  /* 0x00003805ff00b988 */ /* 0x0005e40008000808 */
.L_x_23:
[----:B------:R-:W-:Y:S05]  /*0c30*/  BSYNC.RECONVERGENT B1 ;  /* 0x0000000000017941 */ /* 0x000fea0003800200 */
.L_x_22:
[----:B------:R-:W-:Y:S04]  /*0c40*/  BSSY.RECONVERGENT B1, `(.L_x_24) ;  /* 0x0000004000017945 */ /* 0x000fe80003800200 */
[----:B------:R-:W-:Y:S05]  /*0c50*/  @P3 BRA `(.L_x_25) ;  /* 0x0000000000083947 */ /* 0x000fea0003800000 */
[----:B------:R5:W-:Y:S04]  /*0c60*/  STS [UR8+0x24], R11 ;  /* 0x0000240bff007988 */ /* 0x000be80008000808 */
[----:B------:R5:W-:Y:S02]  /*0c70*/  STS [UR8+0x20], R3 ;  /* 0x00002003ff007988 */ /* 0x000be40008000808 */
.L_x_25:
[----:B------:R-:W-:Y:S05]  /*0c80*/  BSYNC.RECONVERGENT B1 ;  /* 0x0000000000017941 */ /* 0x000fea0003800200 */
.L_x_24:
[----:B------:R-:W-:Y:S04]  /*0c90*/  BSSY.RECONVERGENT B1, `(.L_x_26) ;  /* 0x000000e000017945 */ /* 0x000fe80003800200 */
[----:B------:R-:W-:Y:S05]  /*0ca0*/  @P3 BRA `(.L_x_27) ;  /* 0x0000000000303947 */ /* 0x000fea0003800000 */
[----:B--2---:R-:W2:Y:S01]  /*0cb0*/  LDS R5, [UR8+0x34] ;  /* 0x00003408ff057984 */ /* 0x004ea20008000800 */
[----:B----4-:R-:W4:Y:S03]  /*0cc0*/  LDC.64 R8, c[0x0][0x3b0] ;  /* 0x0000ec00ff087b82 */ /* 0x010f260000000a00 */
[----:B------:R-:W3:Y:S01]  /*0cd0*/  LDS R4, [UR8+0x1c] ;  /* 0x00001c08ff047984 */ /* 0x000ee20008000800 */
[C---:B----4-:R-:W-:Y:S01]  /*0ce0*/  SHF.L.U64.HI R9, R8.reuse, 0x1, R9 ;  /* 0x0000000108097819 */ /* 0x050fe20000010209 */
[----:B------:R-:W-:-:S03]  /*0cf0*/  IMAD.SHL.U32 R8, R8, 0x2, RZ ;  /* 0x0000000208087824 */ /* 0x000fc600078e00ff */
[--C-:B-----5:R-:W-:Y:S02]  /*0d00*/  SHF.R.U32.HI R11, RZ, 0x4, R9.reuse ;  /* 0x00000004ff0b7819 */ /* 0x120fe40000011609 */
[----:B------:R-:W-:-:S05]  /*0d10*/  SHF.R.U64 R8, R8, 0x4, R9 ;  /* 0x0000000408087819 */ /* 0x000fca0000001209 */
[----:B------:R4:W-:Y:S01]  /*0d20*/  STS [UR8+0xc], R8 ;  /* 0x00000c08ff007988 */ /* 0x0009e20008000808 */
[----:B--2---:R-:W-:Y:S02]  /*0d30*/  LOP3.LUT R5, R5, 0x7, RZ, 0xb8, !PT ;  /* 0x0000000705057812 */ /* 0x004fe400078eb8ff */
[----:B---3--:R-:W-:-:S03]  /*0d40*/  LOP3.LUT R4, R4, 0xf, R11, 0xb8, !PT ;  /* 0x0000000f04047812 */ /* 0x008fc600078eb80b */
[----:B------:R4:W-:Y:S04]  /*0d50*/  STS [UR8+0x34], R5 ;  /* 0x00003405ff007988 */ /* 0x0009e80008000808 */
[----:B------:R4:W-:Y:S02]  /*0d60*/  STS [UR8+0x1c], R4 ;  /* 0x00001c04ff007988 */ /* 0x0009e40008000808 */
.L_x_27:
[----:B------:R-:W-:Y:S05]  /*0d70*/  BSYNC.RECONVERGENT B1 ;  /* 0x0000000000017941 */ /* 0x000fea0003800200 */
.L_x_26:
[----:B------:R-:W-:Y:S04]  /*0d80*/  BSSY.RECONVERGENT B2, `(.L_x_28) ;  /* 0x000001a000027945 */ /* 0x000fe80003800200 */
[----:B------:R-:W-:Y:S04]  /*0d90*/  BSSY.RELIABLE B1, `(.L_x_29) ;  /* 0x0000015000017945 */ /* 0x000fe80003800100 */
[----:B------:R-:W-:Y:S05]  /*0da0*/  @P3 BRA `(.L_x_30) ;  /* 0x0000000000203947 */ /* 0x000fea0003800000 */
[----:B--2-4-:R-:W2:Y:S02]  /*0db0*/  LDS R4, [UR8+0x34] ;  /* 0x00003408ff047984 */ /* 0x014ea40008000800 */
[----:B--2---:R-:W-:-:S05]  /*0dc0*/  LOP3.LUT R4, R4, 0x38, RZ, 0xb8, !PT ;  /* 0x0000003804047812 */ /* 0x004fca00078eb8ff */
[----:B------:R2:W-:Y:S01]  /*0dd0*/  STS [UR8+0x34], R4 ;  /* 0x00003404ff007988 */ /* 0x0005e20008000808 */
[----:B------:R-:W-:Y:S05]  /*0de0*/  @P3 BRA `(.L_x_31) ;  /* 0x0000000000203947 */ /* 0x000fea0003800000 */
[----:B--2---:R-:W2:Y:S01]  /*0df0*/  LDS R4, [UR8+0x8] ;  /* 0x00000808ff047984 */ /* 0x004ea20008000800 */
[----:B------:R-:W-:-:S05]  /*0e00*/  IMAD.MOV.U32 R5, RZ, RZ, 0x780 ;  /* 0x00000780ff057424 */ /* 0x000fca00078e00ff */
[----:B--2---:R-:W-:-:S05]  /*0e10*/  LOP3.LUT R4, R4, 0x500, R5, 0xd8, !PT ;  /* 0x0000050004047812 */ /* 0x004fca00078ed805 */
[----:B------:R2:W-:Y:S02]  /*0e20*/  STS [UR8+0x8], R4 ;  /* 0x00000804ff007988 */ /* 0x0005e40008000808 */
.L_x_30:
[----:B------:R-:W-:Y:S05]  /*0e30*/  @P3 BRA `(.L_x_32) ;  /* 0x0000000000283947 */ /* 0x000fea0003800000 */
[----:B--2-4-:R-:W2:Y:S02]  /*0e40*/  LDS R4, [UR8+0x8] ;  /* 0x00000808ff047984 */ /* 0x014ea40008000800 */
[----:B--2---:R-:W-:-:S05]  /*0e50*/  LOP3.LUT R4, R4, 0x1800, RZ, 0xb8, !PT ;  /* 0x0000180004047812 */ /* 0x004fca00078eb8ff */
[----:B------:R4:W-:Y:S02]  /*0e60*/  STS [UR8+0x8], R4 ;  /* 0x00000804ff007988 */ /* 0x0009e40008000808 */
.L_x_31:
[----:B------:R-:W-:Y:S05]  /*0e70*/  @P3 BREAK.RELIABLE B1 ;  /* 0x0000000000013942 */ /* 0x000fea0003800100 */
[----:B------:R-:W-:Y:S05]  /*0e80*/  @P3 BRA `(.L_x_33) ;  /* 0x0000000000243947 */ /* 0x000fea0003800000 */
[----:B--2-4-:R-:W2:Y:S01]  /*0e90*/  LDS R4, [UR8+0x8] ;  /* 0x00000808ff047984 */ /* 0x014ea20008000800 */
[----:B------:R-:W-:-:S05]  /*0ea0*/  IMAD.MOV.U32 R5, RZ, RZ, 0x6000 ;  /* 0x00006000ff057424 */ /* 0x000fca00078e00ff */
[----:B--2---:R-:W-:-:S04]  /*0eb0*/  LOP3.LUT R4, R4, 0x6000, R5, 0xd8, !PT ;  /* 0x0000600004047812 */ /* 0x004fc800078ed805 */
[----:B------:R-:W-:-:S05]  /*0ec0*/  LOP3.LUT R4, R4, 0x400000, RZ, 0xb8, !PT ;  /* 0x0040000004047812 */ /* 0x000fca00078eb8ff */
[----:B------:R2:W-:Y:S02]  /*0ed0*/  STS [UR8+0x8], R4 ;  /* 0x00000804ff007988 */ /* 0x0005e40008000808 */
.L_x_32:
[----:B------:R-:W-:Y:S05]  /*0ee0*/  BSYNC.RELIABLE B1 ;  /* 0x0000000000017941 */ /* 0x000fea0003800100 */
.L_x_29:
[----:B--2-4-:R-:W2:Y:S02]  /*0ef0*/  @!P3 LDS R4, [UR8+0x8] ;  /* 0x00000808ff04b984 */ /* 0x014ea40008000800 */
[----:B--2---:R-:W-:-:S05]  /*0f00*/  @!P3 LOP3.LUT R4, R4, 0x8000, RZ, 0xb8, !PT ;  /* 0x000080000404b812 */ /* 0x004fca00078eb8ff */
[----:B------:R2:W-:Y:S02]  /*0f10*/  @!P3 STS [UR8+0x8], R4 ;  /* 0x00000804ff00b988 */ /* 0x0005e40008000808 */
.L_x_33:
[----:B------:R-:W-:Y:S05]  /*0f20*/  BSYNC.RECONVERGENT B2 ;  /* 0x0000000000027941 */ /* 0x000fea0003800200 */
.L_x_28:
[----:B------:R-:W-:Y:S05]  /*0f30*/  WARPSYNC.ALL ;  /* 0x0000000000007948 */ /* 0x000fea0003800000 */
[----:B------:R-:W-:Y:S01]  /*0f40*/  NOP ;  /* 0x0000000000007918 */ /* 0x000fe20000000000 */
[----:B------:R-:W-:-:S04]  /*0f50*/  UIADD3 UR5, UPT, UPT, UR4, 0x80, URZ ;  /* 0x0000008004057890 */ /* 0x000fc8000fffe0ff */
[----:B------:R-:W-:-:S04]  /*0f60*/  UIADD3 UR26, UP0, UPT, UR5, UR20, URZ ;  /* 0x00000014051a7290 */ /* 0x000fc8000ff1e0ff */
[----:B------:R-:W-:Y:S01]  /*0f70*/  ULEA.HI.X.SX32 UR27, UR5, UR21, 0x1, UP0 ;  /* 0x00000015051b7291 */ /* 0x000fe200080f0eff */
[----:B------:R-:W-:Y:S11]  /*0f80*/  @P0 BRA `(.L_x_34) ;  /* 0x0000000000300947 */ /* 0x000ff60003800000 */
[----:B--2-4-:R-:W2:Y:S01]  /*0f90*/  S2R R4, SR_LANEID ;  /* 0x0000000000047919 */ /* 0x014ea20000000000 */
[----:B------:R-:W-:Y:S05]  /*0fa0*/  WARPSYNC.ALL ;  /* 0x0000000000007948 */ /* 0x000fea0003800000 */
[----:B------:R-:W-:Y:S01]  /*0fb0*/  NOP ;  /* 0x0000000000007918 */ /* 0x000fe20000000000 */
[----:B--2---:R-:W-:-:S05]  /*0fc0*/  IMAD.SHL.U32 R8, R4, 0x4, RZ ;  /* 0x0000000404087824 */ /* 0x004fca00078e00ff */
[----:B------:R-:W2:Y:S01]  /*0fd0*/  LDS R9, [R8+UR8] ;  /* 0x0000000808097984 */ /* 0x000ea20008000800 */
[----:B------:R-:W-:-:S05]  /*0fe0*/  IADD3 R4, P1, PT, R8, UR26, RZ ;  /* 0x0000001a08047c10 */ /* 0x000fca000ff3e0ff */
[----:B------:R-:W-:-:S05]  /*0ff0*/  IMAD.X R5, RZ, RZ, UR27, P1 ;  /* 0x0000001bff057e24 */ /* 0x000fca00088e06ff */
[----:B--2---:R2:W4:Y:S01]  /*1000*/  ATOMG.E.EXCH.STRONG.GPU PT, RZ, [R4], R9 ;  /* 0x0000000904ff73a8 */ /* 0x00452200041ee100 */
[----:B------:R-:W-:-:S04]  /*1010*/  DEPBAR {5,4,3,2,1,0} ;  /* 0x0000003f0000791a */ /* 0x000fc80000000000 */
[----:B------:R-:W3:Y:S02]  /*1020*/  CCTL.E.C.LDCU.IV.DEEP [UR26] ;  /* 0x000000001a007540 */ /* 0x000ee40009c08000 */
[----:B---3--:R2:W-:Y:S01]  /*1030*/  UTMACCTL.IV [UR26] ;  /* 0x000000001a0079b9 */ /* 0x0085e20008000000 */
[----:B------:R-:W-:Y:S01]  /*1040*/  NOP ;  /* 0x0000000000007918 */ /* 0x000fe20000000000 */
.L_x_34:
[----:B------:R-:W-:Y:S05]  /*1050*/  @P0 BRA `(.L_x_35) ;  /* 0x00000000000c0947 */ /* 0x000fea0003800000 */
[----:B------:R0:W-:Y:S01]  /*1060*/  UTMACMDFLUSH ;  /* 0x00000000000079b7 */ /* 0x0001e20000000000 */
[----:B------:R-:W-:Y:S05]  /*1070*/  @P0 BRA `(.L_x_35) ;  /* 0x0000000000040947 */ /* 0x000fea0003800000 */
[----:B------:R-:W-:-:S04]  /*1080*/  DEPBAR.LE SB0, 0x0 ;  /* 0x000080000000791a */ /* 0x000fc80000000000 */
.L_x_35:
[----:B------:R-:W-:Y:S05]  /*1090*/  WARPSYNC.ALL ;  /* 0x0000000000007948 */ /* 0x000fea0003800000 */
[----:B------:R-:W-:Y:S01]  /*10a0*/  NOP ;  /* 0x0000000000007918 */ /* 0x000fe20000000000 */
[----:B----4-:R-:W-:Y:S06]  /*10b0*/  BAR.SYNC.DEFER_BLOCKING 0x0 ;  /* 0x0000000000007b1d */ /* 0x010fec0000010000 */
[----:B------:R-:W-:Y:S02]  /*10c0*/  BSSY.RECONVERGENT B2, `(.L_x_36) ;  /* 0x000000b000027945 */ /* 0x000fe40003800200 */
[----:B------:R-:W-:Y:S06]  /*10d0*/  BAR.SYNC.DEFER_BLOCKING 0x0 ;  /* 0x0000000000007b1d */ /* 0x000fec0000010000 */
[----:B------:R4:W-:Y:S01]  /*10e0*/  @!P0 STS [R7], RZ ;  /* 0x000000ff07008388 */ /* 0x0009e20000000800 */
[----:B------:R-:W-:Y:S01]  /*10f0*/  NOP ;  /* 0x0000000000007918 */ /* 0x000fe20000000000 */
[----:B------:R-:W-:Y:S05]  /*1100*/  @P3 BRA `(.L_x_37) ;  /* 0x0000000000183947 */ /* 0x000fea0003800000 */
[----:B--2---:R-:W2:Y:S01]  /*1110*/  LDS R4, [UR8+0x8] ;  /* 0x00000808ff047984 */ /* 0x004ea20008000800 */
[----:B------:R-:W3:Y:S01]  /*1120*/  LDC.64 R8, c[0x0][0x390] ;  /* 0x0000e400ff087b82 */ /* 0x000ee20000000a00 */
[----:B------:R-:W-:Y:S02]  /*1130*/  IMAD.MOV.U32 R5, RZ, RZ, 0x70 ;  /* 0x00000070ff057424 */ /* 0x000fe400078e00ff */
[----:B---3--:R3:W-:Y:S03]  /*1140*/  STS.64 [UR8], R8 ;  /* 0x00000008ff007988 */ /* 0x0087e60008000a08 */
[----:B--2---:R-:W-:-:S05]  /*1150*/  LOP3.LUT R4, R4, 0x10, R5, 0xd8, !PT ;  /* 0x0000001004047812 */ /* 0x004fca00078ed805 */
[----:B------:R3:W-:Y:S02]  /*1160*/  STS [UR8+0x8], R4 ;  /* 0x00000804ff007988 */ /* 0x0007e40008000808 */
.L_x_37:
[----:B--2---:R-:W-:Y:S05]  /*1170*/  BSYNC.RECONVERGENT B2 ;  /* 0x0000000000027941 */ /* 0x004fea0003800200 */
.L_x_36:
[----:B------:R-:W-:Y:S04]  /*1180*/  BSSY.RECONVERGENT B3, `(.L_x_38) ;  /* 0x0000011000037945 */ /* 0x000fe80003800200 */
[----:B------:R-:W-:Y:S04]  /*1190*/  BSSY.RELIABLE B2, `(.L_x_39) ;  /* 0x000000e000027945 */ /* 0x000fe80003800100 */
[----:B------:R-:W-:Y:S05]  /*11a0*/  @P3 BRA `(.L_x_40) ;  /* 0x0000000000243947 */ /* 0x000fea0003800000 */
[----:B---3--:R-:W2:Y:S01]  /*11b0*/  LDS R4, [UR8+0x34] ;  /* 0x00003408ff047984 */ /* 0x008ea20008000800 */
[----:B------:R-:W-:-:S05]  /*11c0*/  IMAD.MOV.U32 R5, RZ, RZ, 0x3f000000 ;  /* 0x3f000000ff057424 */ /* 0x000fca00078e00ff */
[----:B--2---:R-:W-:-:S05]  /*11d0*/  LOP3.LUT R4, R4, 0xff000000, R5, 0xb8, !PT ;  /* 0xff00000004047812 */ /* 0x004fca00078eb805 */
[----:B------:R2:W-:Y:S01]  /*11e0*/  STS [UR8+0x34], R4 ;  /* 0x00003404ff007988 */ /* 0x0005e20008000808 */
[----:B------:R-:W-:Y:S05]  /*11f0*/  @P3 BRA `(.L_x_41) ;  /* 0x00000000001c3947 */ /* 0x000fea0003800000 */
[----:B--2---:R-:W2:Y:S01]  /*1200*/  LDS R4, [UR8+0x38] ;  /* 0x00003808ff047984 */ /* 0x004ea20008000800 */
[----:B------:R-:W-:-:S05]  /*1210*/  IMAD.MOV.U32 R5, RZ, RZ, 0x3f ;  /* 0x0000003fff057424 */ /* 0x000fca00078e00ff */
[----:B--2---:R-:W-:-:S05]  /*1220*/  LOP3.LUT R4, R4, 0xff, R5, 0xb8, !PT ;  /* 0x000000ff04047812 */ /* 0x004fca00078eb805 */
[----:B------:R2:W-:Y:S02]  /*1230*/  STS [UR8+0x38], R4 ;  /* 0x00003804ff007988 */ /* 0x0005e40008000808 */
.L_x_40:
[----:B------:R-:W-:Y:S05]  /*1240*/  @P3 BREAK.RELIABLE B2 ;  /* 0x0000000000023942 */ /* 0x000fea0003800100 */
[----:B------:R-:W-:Y:S05]  /*1250*/  @P3 BRA `(.L_x_42) ;  /* 0x00000000000c3947 */ /* 0x000fea0003800000 */
[----:B------:R2:W-:Y:S02]  /*1260*/  STS [UR8+0x20], R3 ;  /* 0x00002003ff007988 */ /* 0x0005e40008000808 */
.L_x_41:
[----:B------:R-:W-:Y:S05]  /*1270*/  BSYNC.RELIABLE B2 ;  /* 0x0000000000027941 */ /* 0x000fea0003800100 */
.L_x_39:
[----:B------:R2:W-:Y:S02]  /*1280*/  @!P3 STS [UR8+0x24], R2 ;  /* 0x00002402ff00b988 */ /* 0x0005e40008000808 */
.L_x_42:
[----:B------:R-:W-:Y:S05]  /*1290*/  BSYNC.RECONVERGENT B3 ;  /* 0x0000000000037941 */ /* 0x000fea0003800200 */
.L_x_38:
[----:B------:R-:W-:Y:S05]  /*12a0*/  WARPSYNC.ALL ;  /* 0x0000000000007948 */ /* 0x000fea0003800000 */
[----:B------:R-:W-:Y:S01]  /*12b0*/  NOP ;  /* 0x0000000000007918 */ /* 0x000fe20000000000 */
[----:B------:R-:W-:Y:S04]  /*12c0*/  BSSY.RECONVERGENT B3, `(.L_x_43) ;  /* 0x000000e000037945 */ /* 0x000fe80003800200 */
[----:B------:R-:W-:Y:S05]  /*12d0*/  @P3 BRA `(.L_x_44) ;  /* 0x0000000000303947 */ /* 0x000fea0003800000 */
[----:B--2--5:R-:W2:Y:S01]  /*12e0*/  LDS R3, [UR8+0x34] ;  /* 0x00003408ff037984 */ /* 0x024ea20008000800 */
[----:B---3--:R-:W3:Y:S03]  /*12f0*/  LDC.64 R4, c[0x0][0x3b8] ;  /* 0x0000ee00ff047b82 */ /* 0x008ee60000000a00 */
[----:B------:R-:W5:Y:S01]  /*1300*/  LDS R2, [UR8+0x1c] ;  /* 0x00001c08ff027984 */ /* 0x000f620008000800 */
[C---:B---3--:R-:W-:Y:S01]  /*1310*/  SHF.L.U64.HI R5, R4.reuse, 0x1, R5 ;  /* 0x0000000104057819 */ /* 0x048fe20000010205 */
[----:B------:R-:W-:-:S03]  /*1320*/  IMAD.SHL.U32 R4, R4, 0x2, RZ ;  /* 0x0000000204047824 */ /* 0x000fc600078e00ff */
[--C-:B----4-:R-:W-:Y:S02]  /*1330*/  SHF.R.U32.HI R7, RZ, 0x4, R5.reuse ;  /* 0x00000004ff077819 */ /* 0x110fe40000011605 */
[----:B------:R-:W-:-:S05]  /*1340*/  SHF.R.U64 R4, R4, 0x4, R5 ;  /* 0x0000000404047819 */ /* 0x000fca0000001205 */
[----:B------:R3:W-:Y:S01]  /*1350*/  STS [UR8+0xc], R4 ;  /* 0x00000c04ff007988 */ /* 0x0007e20008000808 */
[----:B--2---:R-:W-:Y:S02]  /*1360*/  LOP3.LUT R3, R3, 0x7, RZ, 0xb8, !PT ;  /* 0x0000000703037812 */ /* 0x004fe400078eb8ff */
[----:B-----5:R-:W-:-:S03]  /*1370*/  LOP3.LUT R2, R2, 0xf, R7, 0xb8, !PT ;  /* 0x0000000f02027812 */ /* 0x020fc600078eb807 */
[----:B------:R3:W-:Y:S04]  /*1380*/  STS [UR8+0x34], R3 ;  /* 0x00003403ff007988 */ /* 0x0007e80008000808 */
[----:B------:R3:W-:Y:S02]  /*1390*/  STS [UR8+0x1c], R2 ;  /* 0x00001c02ff007988 */ /* 0x0007e40008000808 */
.L_x_44:
[----:B------:R-:W-:Y:S05]  /*13a0*/  BSYNC.RECONVERGENT B3 ;  /* 0x0000000000037941 */ /* 0x000fea0003800200 */
.L_x_43:
[----:B------:R-:W-:Y:S04]  /*13b0*/  BSSY.RECONVERGENT B4, `(.L_x_45) ;  /* 0x000001a000047945 */ /* 0x000fe80003800200 */
[----:B------:R-:W-:Y:S04]  /*13c0*/  BSSY.RELIABLE B3, `(.L_x_46) ;  /* 0x0000015000037945 */ /* 0x000fe80003800100 */
[----:B------:R-:W-:Y:S05]  /*13d0*/  @P3 BRA `(.L_x_47) ;  /* 0x0000000000203947 */ /* 0x000fea0003800000 */
[----:B--23--:R-:W2:Y:S02]  /*13e0*/  LDS R2, [UR8+0x34] ;  /* 0x00003408ff027984 */ /* 0x00cea40008000800 */
[----:B--2---:R-:W-:-:S05]  /*13f0*/  LOP3.LUT R2, R2, 0x38, RZ, 0xb8, !PT ;  /* 0x0000003802027812 */ /* 0x004fca00078eb8ff */
[----:B------:R2:W-:Y:S01]  /*1400*/  STS [UR8+0x34], R2 ;  /* 0x00003402ff007988 */ /* 0x0005e20008000808 */
[----:B------:R-:W-:Y:S05]  /*1410*/  @P3 BRA `(.L_x_48) ;  /* 0x0000000000203947 */ /* 0x000fea0003800000 */
[----:B--2---:R-:W2:Y:S01]  /*1420*/  LDS R2, [UR8+0x8] ;  /* 0x00000808ff027984 */ /* 0x004ea20008000800 */
[----:B-----5:R-:W-:-:S05]  /*1430*/  IMAD.MOV.U32 R3, RZ, RZ, 0x780 ;  /* 0x00000780ff037424 */ /* 0x020fca00078e00ff */
[----:B--2---:R-:W-:-:S05]  /*1440*/  LOP3.LUT R2, R2, 0x500, R3, 0xd8, !PT ;  /* 0x0000050002027812 */ /* 0x004fca00078ed803 */
[----:B------:R2:W-:Y:S02]  /*1450*/  STS [UR8+0x8], R2 ;  /* 0x00000802ff007988 */ /* 0x0005e40008000808 */
.L_x_47:
[----:B------:R-:W-:Y:S05]  /*1460*/  @P3 BRA `(.L_x_49) ;  /* 0x0000000000283947 */ /* 0x000fea0003800000 */
[----:B--23--:R-:W2:Y:S02]  /*1470*/  LDS R2, [UR8+0x8] ;  /* 0x00000808ff027984 */ /* 0x00cea40008000800 */
[----:B--2---:R-:W-:-:S05]  /*1480*/  LOP3.LUT R2, R2, 0x1800, RZ, 0xb8, !PT ;  /* 0x0000180002027812 */ /* 0x004fca00078eb8ff */
[----:B------:R3:W-:Y:S02]  /*1490*/  STS [UR8+0x8], R2 ;  /* 0x00000802ff007988 */ /* 0x0007e40008000808 */
.L_x_48:
[----:B------:R-:W-:Y:S05]  /*14a0*/  @P3 BREAK.RELIABLE B3 ;  /* 0x0000000000033942 */ /* 0x000fea0003800100 */
[----:B------:R-:W-:Y:S05]  /*14b0*/  @P3 BRA `(.L_x_50) ;  /* 0x0000000000243947 */ /* 0x000fea0003800000 */
[----:B--23--:R-:W2:Y:S01]  /*14c0*/  LDS R2, [UR8+0x8] ;  /* 0x00000808ff027984 */ /* 0x00cea20008000800 */
[----:B-----5:R-:W-:-:S05]  /*14d0*/  IMAD.MOV.U32 R3, RZ, RZ, 0x6000 ;  /* 0x00006000ff037424 */ /* 0x020fca00078e00ff */
[----:B--2---:R-:W-:-:S04]  /*14e0*/  LOP3.LUT R2, R2, 0x6000, R3, 0xd8, !PT ;  /* 0x0000600002027812 */ /* 0x004fc800078ed803 */
[----:B------:R-:W-:-:S05]  /*14f0*/  LOP3.LUT R2, R2, 0x400000, RZ, 0xb8, !PT ;  /* 0x0040000002027812 */ /* 0x000fca00078eb8ff */
[----:B------:R2:W-:Y:S02]  /*1500*/  STS [UR8+0x8], R2 ;  /* 0x00000802ff007988 */ /* 0x0005e40008000808 */
.L_x_49:
[----:B------:R-:W-:Y:S05]  /*1510*/  BSYNC.RELIABLE B3 ;  /* 0x0000000000037941 */ /* 0x000fea0003800100 */
.L_x_46:
[----:B--23--:R-:W2:Y:S02]  /*1520*/  @!P3 LDS R2, [UR8+0x8] ;  /* 0x00000808ff02b984 */ /* 0x00cea40008000800 */
[----:B--2---:R-:W-:-:S05]  /*1530*/  @!P3 LOP3.LUT R2, R2, 0x8000, RZ, 0xb8, !PT ;  /* 0x000080000202b812 */ /* 0x004fca00078eb8ff */
[----:B------:R2:W-:Y:S02]  /*1540*/  @!P3 STS [UR8+0x8], R2 ;  /* 0x00000802ff00b988 */ /* 0x0005e40008000808 */
.L_x_50:
[----:B------:R-:W-:Y:S05]  /*1550*/  BSYNC.RECONVERGENT B4 ;  /* 0x0000000000047941 */ /* 0x000fea0003800200 */
.L_x_45:
[----:B------:R-:W-:Y:S05]  /*1560*/  WARPSYNC.ALL ;  /* 0x0000000000007948 */ /* 0x000fea0003800000 */
[----:B------:R-:W-:Y:S01]  /*1570*/  NOP ;  /* 0x0000000000007918 */ /* 0x000fe20000000000 */
[----:B------:R-:W-:-:S04]  /*1580*/  UIADD3 UR4, UPT, UPT, UR4, 0x100, URZ ;  /* 0x0000010004047890 */ /* 0x000fc8000fffe0ff */
[----:B------:R-:W-:-:S04]  /*1590*/  UIADD3 UR20, UP0, UPT, UR4, UR20, URZ ;  /* 0x0000001404147290 */ /* 0x000fc8000ff1e0ff */
[----:B------:R-:W-:Y:S01]  /*15a0*/  ULEA.HI.X.SX32 UR21, UR4, UR21, 0x1, UP0 ;  /* 0x0000001504157291 */ /* 0x000fe200080f0eff */
[----:B------:R-:W-:Y:S11]  /*15b0*/  @P0 BRA `(.L_x_51) ;  /* 0x0000000000300947 */ /* 0x000ff60003800000 */
[----:B--23--:R-:W2:Y:S01]  /*15c0*/  S2R R2, SR_LANEID ;  /* 0x0000000000027919 */ /* 0x00cea20000000000 */
[----:B------:R-:W-:Y:S05]  /*15d0*/  WARPSYNC.ALL ;  /* 0x0000000000007948 */ /* 0x000fea0003800000 */
[----:B------:R-:W-:Y:S01]  /*15e0*/  NOP ;  /* 0x0000000000007918 */ /* 0x000fe20000000000 */
[----:B--2---:R-:W-:-:S05]  /*15f0*/  IMAD.SHL.U32 R4, R2, 0x4, RZ ;  /* 0x0000000402047824 */ /* 0x004fca00078e00ff */
[----:B------:R-:W2:Y:S01]  /*1600*/  LDS R5, [R4+UR8] ;  /* 0x0000000804057984 */ /* 0x000ea20008000800 */
[----:B------:R-:W-:-:S05]  /*1610*/  IADD3 R2, P1, PT, R4, UR20, RZ ;  /* 0x0000001404027c10 */ /* 0x000fca000ff3e0ff */
[----:B-----5:R-:W-:-:S05]  /*1620*/  IMAD.X R3, RZ, RZ, UR21, P1 ;  /* 0x00000015ff037e24 */ /* 0x020fca00088e06ff */
[----:B--2---:R2:W3:Y:S01]  /*1630*/  ATOMG.E.EXCH.STRONG.GPU PT, RZ, [R2], R5 ;  /* 0x0000000502ff73a8 */ /* 0x0044e200041ee100 */
[----:B------:R-:W-:-:S04]  /*1640*/  DEPBAR {5,4,3,2,1,0} ;  /* 0x0000003f0000791a */ /* 0x000fc80000000000 */
[----:B------:R-:W5:Y:S02]  /*1650*/  CCTL.E.C.LDCU.IV.DEEP [UR20] ;  /* 0x0000000014007540 */ /* 0x000f640009c08000 */
[----:B-----5:R2:W-:Y:S01]  /*1660*/  UTMACCTL.IV [UR20] ;  /* 0x00000000140079b9 */ /* 0x0205e20008000000 */
[----:B------:R-:W-:Y:S01]  /*1670*/  NOP ;  /* 0x0000000000007918 */ /* 0x000fe20000000000 */
.L_x_51:
[----:B------:R-:W-:Y:S05]  /*1680*/  @P0 BRA `(.L_x_52) ;  /* 0x00000000000c0947 */ /* 0x000fea0003800000 */
[----:B------:R0:W-:Y:S01]  /*1690*/  UTMACMDFLUSH ;  /* 0x00000000000079b7 */ /* 0x0001e20000000000 */
[----:B------:R-:W-:Y:S05]  /*16a0*/  @P0 BRA `(.L_x_52) ;  /* 0x0000000000040947 */ /* 0x000fea0003800000 */
[----:B------:R-:W-:-:S04]  /*16b0*/  DEPBAR.LE SB0, 0x0 ;  /* 0x000080000000791a */ /* 0x000fc80000000000 */
.L_x_52:
[----:B------:R-:W-:Y:S05]  /*16c0*/  WARPSYNC.ALL ;  /* 0x0000000000007948 */ /* 0x000fea0003800000 */
[----:B------:R-:W-:Y:S01]  /*16d0*/  NOP ;  /* 0x0000000000007918 */ /* 0x000fe20000000000 */
[----:B---3--:R-:W-:Y:S01]  /*16e0*/  BAR.SYNC.DEFER_BLOCKING 0x0 ;  /* 0x0000000000007b1d */ /* 0x008fe20000010000 */
[----:B--2---:R-:W-:Y:S01]  /*16f0*/  SHF.R.U32.HI R2, RZ, 0x5, R0 ;  /* 0x00000005ff027819 */ /* 0x004fe20000011600 */
[----:B------:R-:W-:-:S03]  /*1700*/  UIADD3 UR15, UPT, UPT, UR8, 0x6020, URZ ;  /* 0x00006020080f7890 */ /* 0x000fc6000fffe0ff */
[----:B------:R-:W-:Y:S01]  /*1710*/  R2UR UR22, R2 ;  /* 0x00000000021672ca */ /* 0x000fe200000e0000 */
[----:B------:R-:W-:Y:S01]  /*1720*/  VOTEU.ALL UP0, P3 ;  /* 0x0000000000ff7886 */ /* 0x000fe20001800000 */
[----:B------:R-:W-:Y:S01]  /*1730*/  UMOV UR4, 0x1 ;  /* 0x0000000100047882 */ /* 0x000fe20000000000 */
[----:B------:R-:W-:Y:S01]  /*1740*/  VOTEU.ALL UP1, P3 ;  /* 0x0000000000ff7886 */ /* 0x000fe20001820000 */
[----:B------:R-:W-:Y:S02]  /*1750*/  BSSY.RECONVERGENT B4, `(.L_x_53) ;  /* 0x0000018000047945 */ /* 0x000fe40003800200 */
[----:B------:R-:W-:-:S04]  /*1760*/  @!UP0 UIADD3 UR10, UPT, UPT, -UR4, 0x100000, URZ ;  /* 0x00100000040a8890 */ /* 0x000fc8000fffe1ff */
[----:B------:R-:W-:Y:S02]  /*1770*/  @!UP0 USHF.L.U32 UR11, UR10, 0xb, URZ ;  /* 0x0000000b0a0b8899 */ /* 0x000fe400080006ff */
[----:B------:R-:W-:Y:S02]  /*1780*/  @!UP0 USHF.L.U32 UR10, UR10, 0x1, URZ ;  /* 0x000000010a0a8899 */ /* 0x000fe400080006ff */
[----:B------:R-:W-:-:S04]  /*1790*/  @!UP0 UIADD3 UR4, UPT, UPT, -UR4, 0x100000, URZ ;  /* 0x0010000004048890 */ /* 0x000fc8000fffe1ff */
[----:B------:R-:W-:Y:S02]  /*17a0*/  @!UP0 USHF.L.U32 UR5, UR4, 0xb, URZ ;  /* 0x0000000b04058899 */ /* 0x000fe400080006ff */
[----:B------:R-:W-:Y:S01]  /*17b0*/  @!UP0 USHF.L.U32 UR4, UR4, 0x1, URZ ;  /* 0x0000000104048899 */ /* 0x000fe200080006ff */
[----:B------:R-:W-:Y:S01]  /*17c0*/  VOTEU.ALL UP0, P3 ;  /* 0x0000000000ff7886 */ /* 0x000fe20001800000 */
[----:B------:R-:W2:Y:S04]  /*17d0*/  FENCE.VIEW.ASYNC.S ;  /* 0x00000000000073c6 */ /* 0x000ea80000000000 */
[----:B--2---:R2:W3:Y:S06]  /*17e0*/  @!UP0 SYNCS.EXCH.64 URZ, [UR8+0x6000], UR10 ;  /* 0x0060000a08ff85b2 */ /* 0x0044ec0008000100 */
[----:B------:R2:W3:Y:S02]  /*17f0*/  @!UP1 SYNCS.EXCH.64 URZ, [UR8+0x6020], UR4 ;  /* 0x0060200408ff95b2 */ /* 0x0004e40008000100 */
[----:B---3--:R-:W-:Y:S06]  /*1800*/  BAR.SYNC.DEFER_BLOCKING 0x0 ;  /* 0x0000000000007b1d */ /* 0x008fec0000010000 */
[----:B------:R-:W-:Y:S05]  /*1810*/  @P3 BRA `(.L_x_54) ;  /* 0x00000000002c3947 */ /* 0x000fea0003800000 */
[----:B--2---:R-:W-:Y:S02]  /*1820*/  UMOV UR4, 0x1 ;  /* 0x0000000100047882 */ /* 0x004fe40000000000 */
[----:B------:R-:W-:-:S04]  /*1830*/  UIADD3 UR10, UPT, UPT, -UR4, 0x100000, URZ ;  /* 0x00100000040a7890 */ /* 0x000fc8000fffe1ff */
[----:B------:R-:W-:Y:S02]  /*1840*/  USHF.L.U32 UR11, UR10, 0xb, URZ ;  /* 0x0000000b0a0b7899 */ /* 0x000fe400080006ff */
[----:B------:R-:W-:Y:S02]  /*1850*/  USHF.L.U32 UR10, UR10, 0x1, URZ ;  /* 0x000000010a0a7899 */ /* 0x000fe400080006ff */
[----:B------:R-:W-:-:S04]  /*1860*/  UIADD3 UR4, UPT, UPT, -UR4, 0x100000, URZ ;  /* 0x0010000004047890 */ /* 0x000fc8000fffe1ff */
[----:B------:R-:W-:Y:S02]  /*1870*/  USHF.L.U32 UR5, UR4, 0xb, URZ ;  /* 0x0000000b04057899 */ /* 0x000fe400080006ff */
[----:B------:R-:W-:Y:S01]  /*1880*/  USHF.L.U32 UR4, UR4, 0x1, URZ ;  /* 0x0000000104047899 */ /* 0x000fe200080006ff */
[----:B------:R-:W2:Y:S03]  /*1890*/  FENCE.VIEW.ASYNC.S ;  /* 0x00000000000073c6 */ /* 0x000ea60000000000 */
[----:B--2---:R3:W2:Y:S08]  /*18a0*/  SYNCS.EXCH.64 URZ, [UR8+0x6008], UR10 ;  /* 0x0060080a08ff75b2 */ /* 0x0046b00008000100 */
[----:B------:R3:W4:Y:S02]  /*18b0*/  SYNCS.EXCH.64 URZ, [UR8+0x6028], UR4 ;  /* 0x0060280408ff75b2 */ /* 0x0007240008000100 */
[----:B---3--:R-:W-:Y:S01]  /*18c0*/  NOP ;  /* 0x0000000000007918 */ /* 0x008fe20000000000 */
.L_x_54:
[----:B--2---:R-:W-:Y:S05]  /*18d0*/  BSYNC.RECONVERGENT B4 ;  /* 0x0000000000047941 */ /* 0x004fea0003800200 */
.L_x_53:
[----:B----4-:R-:W-:Y:S01]  /*18e0*/  BAR.SYNC.DEFER_BLOCKING 0x0 ;  /* 0x0000000000007b1d */ /* 0x010fe20000010000 */
[----:B------:R-:W-:Y:S01]  /*18f0*/  USHF.L.U32 UR19, UR7, 0x6, URZ ;  /* 0x0000000607137899 */ /* 0x000fe200080006ff */
[----:B------:R-:W-:Y:S01]  /*1900*/  ISETP.GE.AND P0, PT, R6, 0x1, PT ;  /* 0x000000010600780c */ /* 0x000fe20003f06270 */
[----:B------:R-:W-:-:S03]  /*1910*/  USHF.L.U32 UR14, UR9, 0x6, URZ ;  /* 0x00000006090e7899 */ /* 0x000fc600080006ff */
[----:B------:R-:W-:Y:S04]  /*1920*/  BSSY.RECONVERGENT B4, `(.L_x_55) ;  /* 0x000000d000047945 */ /* 0x000fe80003800200 */
[----:B------:R-:W-:Y:S05]  /*1930*/  @P3 BRA `(.L_x_56) ;  /* 0x00000000002c3947 */ /* 0x000fea0003800000 */
[----:B------:R-:W-:Y:S02]  /*1940*/  UMOV UR4, 0x1 ;  /* 0x0000000100047882 */ /* 0x000fe40000000000 */
[----:B------:R-:W-:-:S04]  /*1950*/  UIADD3 UR10, UPT, UPT, -UR4, 0x100000, URZ ;  /* 0x00100000040a7890 */ /* 0x000fc8000fffe1ff */
[----:B------:R-:W-:Y:S02]  /*1960*/  USHF.L.U32 UR11, UR10, 0xb, URZ ;  /* 0x0000000b0a0b7899 */ /* 0x000fe400080006ff */
[----:B------:R-:W-:Y:S02]  /*1970*/  USHF.L.U32 UR10, UR10, 0x1, URZ ;  /* 0x000000010a0a7899 */ /* 0x000fe400080006ff */
[----:B------:R-:W-:-:S04]  /*1980*/  UIADD3 UR4, UPT, UPT, -UR4, 0x100000, URZ ;  /* 0x0010000004047890 */ /* 0x000fc8000fffe1ff */
[----:B------:R-:W-:Y:S02]  /*1990*/  USHF.L.U32 UR5, UR4, 0xb, URZ ;  /* 0x0000000b04057899 */ /* 0x000fe400080006ff */
[----:B------:R-:W-:Y:S01]  /*19a0*/  USHF.L.U32 UR4, UR4, 0x1, URZ ;  /* 0x0000000104047899 */ /* 0x000fe200080006ff */
[----:B------:R-:W2:Y:S03]  /*19b0*/  FENCE.VIEW.ASYNC.S ;  /* 0x00000000000073c6 */ /* 0x000ea60000000000 */
[----:B--2---:R2:W3:Y:S08]  /*19c0*/  SYNCS.EXCH.64 URZ, [UR8+0x6010], UR10 ;  /* 0x0060100a08ff75b2 */ /* 0x0044f00008000100 */
[----:B------:R2:W4:Y:S01]  /*19d0*/  SYNCS.EXCH.64 URZ, [UR8+0x6030], UR4 ;  /* 0x0060300408ff75b2 */ /* 0x0005220008000100 */
[----:B------:R-:W-:Y:S01]  /*19e0*/  NOP ;  /* 0x0000000000007918 */ /* 0x000fe20000000000 */
.L_x_56:
[----:B--2---:R-:W-:Y:S05]  /*19f0*/  BSYNC.RECONVERGENT B4 ;  /* 0x0000000000047941 */ /* 0x004fea0003800200 */
.L_x_55:
[----:B------:R-:W-:Y:S05]  /*1a00*/  @!P0 BRA `(.L_x_57) ;  /* 0x00000008001c8947 */ /* 0x000fea0003800000 */
[----:B---34-:R-:W-:Y:S01]  /*1a10*/  BAR.SYNC.DEFER_BLOCKING 0x0 ;  /* 0x0000000000007b1d */ /* 0x018fe20000010000 */
[----:B------:R-:W-:Y:S01]  /*1a20*/  @!P3 IMAD.MOV.U32 R2, RZ, RZ, 0x2000 ;  /* 0x00002000ff02b424 */ /* 0x000fe200078e00ff */
[----:B------:R-:W-:Y:S02]  /*1a30*/  ELECT P1, URZ, PT ;  /* 0x0000000000ff782f */ /* 0x000fe40003820000 */
[----:B------:R-:W-:Y:S02]  /*1a40*/  ELECT P0, URZ, PT ;  /* 0x0000000000ff782f */ /* 0x000fe40003800000 */
[C---:B------:R-:W-:Y:S01]  /*1a50*/  ISETP.LT.U32.AND P1, PT, R20.reuse, 0x20, P1 ;  /* 0x000000201400780c */ /* 0x040fe20000f21070 */
[----:B------:R-:W-:Y:S01]  /*1a60*/  UMOV UR11, UR19 ;  /* 0x00000013000b7c82 */ /* 0x000fe20008000000 */
[----:B------:R-:W-:Y:S01]  /*1a70*/  ISETP.LT.U32.AND P0, PT, R20, 0x20, P0 ;  /* 0x000000201400780c */ /* 0x000fe20000701070 */
[----:B------:R-:W-:Y:S01]  /*1a80*/  UIADD3 UR4, UPT, UPT, UR8, 0x3000, URZ ;  /* 0x0000300008047890 */ /* 0x000fe2000fffe0ff */
[----:B------:R-:W-:-:S09]  /*1a90*/  UMOV UR6, UR14 ;  /* 0x0000000e00067c82 */ /* 0x000fd20008000000 */
[----:B------:R-:W-:Y:S01]  /*1aa0*/  VOTEU.ANY UP0, P1 ;  /* 0x0000000000ff7886 */ /* 0x000fe20000800100 */
[----:B------:R-:W-:Y:S01]  /*1ab0*/  VOTEU.ANY UP2, P1 ;  /* 0x0000000000ff7886 */ /* 0x000fe20000840100 */
[----:B------:R-:W-:Y:S01]  /*1ac0*/  VOTEU.ANY UP1, P0 ;  /* 0x0000000000ff7886 */ /* 0x000fe20000020100 */
[----:B------:R-:W-:Y:S01]  /*1ad0*/  VOTEU.ANY UP3, P0 ;  /* 0x0000000000ff7886 */ /* 0x000fe20000060100 */
[----:B------:R2:W-:Y:S01]  /*1ae0*/  @!P3 SYNCS.ARRIVE.TRANS64 RZ, [UR8+0x6000], R2 ;  /* 0x00600002ffffb9a7 */ /* 0x0005e20008000008 */
[----:B------:R3:W-:Y:S06]  /*1af0*/  MEMBAR.ALL.CTA ;  /* 0x0000000000007992 */ /* 0x0007ec0000008000 */
[----:B---3--:R-:W3:Y:S01]  /*1b00*/  FENCE.VIEW.ASYNC.S ;  /* 0x00000000000073c6 */ /* 0x008ee20000000000 */
[----:B------:R-:W-:Y:S01]  /*1b10*/  @UP0 UIADD3 UR9, UPT, UPT, UR8, 0x6000, URZ ;  /* 0x0000600008090890 */ /* 0x000fe2000fffe0ff */
[----:B------:R-:W-:Y:S01]  /*1b20*/  @UP0 UMOV UR10, URZ ;  /* 0x000000ff000a0c82 */ /* 0x000fe20008000000 */
[----:B------:R-:W-:Y:S01]  /*1b30*/  @UP1 UIADD3 UR5, UPT, UPT, UR8, 0x6000, URZ ;  /* 0x0000600008051890 */ /* 0x000fe2000fffe0ff */
[----:B------:R-:W-:Y:S01]  /*1b40*/  @UP1 UMOV UR7, URZ ;  /* 0x000000ff00071c82 */ /* 0x000fe20008000000 */
[----:B------:R-:W-:Y:S01]  /*1b50*/  UISETP.NE.U32.AND UP0, UPT, UR22, URZ, UPT ;  /* 0x000000ff1600728c */ /* 0x000fe2000bf05070 */
[----:B---3--:R-:W-:Y:S06]  /*1b60*/  BAR.SYNC.DEFER_BLOCKING 0x0 ;  /* 0x0000000000007b1d */ /* 0x008fec0000010000 */
[----:B------:R2:W-:Y:S02]  /*1b70*/  @UP2 UTMALDG.2D [UR8], [UR24] ;  /* 0x00000008180025b4 */ /* 0x0005e40008008000 */
[----:B------:R-:W-:Y:S06]  /*1b80*/  BAR.SYNC.DEFER_BLOCKING 0x0 ;  /* 0x0000000000007b1d */ /* 0x000fec0000010000 */
[----:B------:R2:W-:Y:S02]  /*1b90*/  @UP3 UTMALDG.2D [UR4], [UR26] ;  /* 0x000000041a0035b4 */ /* 0x0005e40008008000 */
[----:B------:R-:W-:Y:S06]  /*1ba0*/  BAR.SYNC.DEFER_BLOCKING 0x0 ;  /* 0x0000000000007b1d */ /* 0x000fec0000010000 */
[----:B------:R-:W3:Y:S02]  /*1bb0*/  SYNCS.PHASECHK.TRANS64.TRYWAIT P0, [UR8+0x6000], RZ ;  /* 0x006000ffff0075a7 */ /* 0x000ee40008001108 */
[----:B--23--:R-:W-:Y:S05]  /*1bc0*/  @!P0 BRA `(.L_x_58) ;  /* 0x0000000c00508947 */ /* 0x00cfea0003800000 */
.L_x_74:
[----:B------:R-:W-:Y:S05]  /*1bd0*/  BRA.U UP0, `(.L_x_59) ;  /* 0x0000000100547547 */ /* 0x000fea000b800000 */
[----:B------:R-:W-:Y:S02]  /*1be0*/  USHF.R.U32.HI UR5, URZ, 0x4, UR8 ;  /* 0x00000004ff057899 */ /* 0x000fe40008011608 */
[----:B------:R-:W-:Y:S02]  /*1bf0*/  USHF.R.U32.HI UR6, URZ, 0x4, UR4 ;  /* 0x00000004ff067899 */ /* 0x000fe40008011604 */
[----:B------:R-:W-:Y:S02]  /*1c00*/  USGXT.U32 UR4, UR5, 0xe ;  /* 0x0000000e0504789a */ /* 0x000fe40008000000 */
[----:B------:R-:W-:Y:S01]  /*1c10*/  USGXT.U32 UR6, UR6, 0xe ;  /* 0x0000000e0606789a */ /* 0x000fe20008000000 */
[----:B------:R-:W-:Y:S01]  /*1c20*/  UMOV UR10, 0xfffffffe ;  /* 0xfffffffe000a7882 */ /* 0x000fe20000000000 */
[----:B------:R-:W-:Y:S01]  /*1c30*/  UMOV UR11, 0x7fffbfdf ;  /* 0x7fffbfdf000b7882 */ /* 0x000fe20000000000 */
[----:B------:R-:W-:Y:S01]  /*1c40*/  UMOV UR12, 0x80 ;  /* 0x00000080000c7882 */ /* 0x000fe20000000000 */
[----:B------:R-:W-:Y:S01]  /*1c50*/  UMOV UR13, 0x40004040 ;  /* 0x40004040000d7882 */ /* 0x000fe20000000000 */
[----:B------:R-:W-:Y:S01]  /*1c60*/  UMOV UR5, URZ ;  /* 0x000000ff00057c82 */ /* 0x000fe20008000000 */
[----:B------:R-:W-:Y:S01]  /*1c70*/  UMOV UR7, URZ ;  /* 0x000000ff00077c82 */ /* 0x000fe20008000000 */
[----:B------:R-:W-:-:S02]  /*1c80*/  UIADD3.64 UR10, UPT, UPT, UR4, -UR10, URZ ;  /* 0x8000000a040a7297 */ /* 0x000fc4000fffe0ff */
[----:B------:R-:W-:Y:S01]  /*1c90*/  UIADD3.64 UR12, UPT, UPT, UR6, UR12, URZ ;  /* 0x0000000c060c7297 */ /* 0x000fe2000fffe0ff */
[----:B------:R-:W-:Y:S01]  /*1ca0*/  UMOV UR16, 0x0 ;  /* 0x0000000000107882 */ /* 0x000fe20000000000 */
[----:B------:R-:W-:Y:S01]  /*1cb0*/  UMOV UR17, 0x4110490 ;  /* 0x0411049000117882 */ /* 0x000fe20000000000 */
[----:B------:R-:W-:Y:S01]  /*1cc0*/  UMOV UR5, 0x80004020 ;  /* 0x8000402000057882 */ /* 0x000fe20000000000 */
[----:B------:R-:W-:Y:S01]  /*1cd0*/  UMOV UR7, 0x40004040 ;  /* 0x4000404000077882 */ /* 0x000fe20000000000 */
[----:B------:R-:W-:Y:S01]  /*1ce0*/  UMOV UR28, 0x0 ;  /* 0x00000000001c7882 */ /* 0x000fe20000000000 */
[----:B------:R-:W-:Y:S01]  /*1cf0*/  UMOV UR29, 0x4110490 ;  /* 0x04110490001d7882 */ /* 0x000fe20000000000 */
[----:B------:R2:W-:Y:S02]  /*1d00*/  UTCHMMA gdesc[UR4], gdesc[UR6], tmem[UR23], tmem[UR16], idesc[UR17], !UPT ;  /* 0x00ff1006040075ea */ /* 0x0005e4000f800017 */
[----:B------:R2:W-:Y:S01]  /*1d10*/  UTCHMMA gdesc[UR10], gdesc[UR12], tmem[UR23], tmem[UR28], idesc[UR29], UPT ;  /* 0x00ff1c0c0a0075ea */ /* 0x0005e2000b800017 */
[----:B------:R-:W-:-:S02]  /*1d20*/  NOP ;  /* 0x0000000000007918 */ /* 0x000fc40000000000 */
.L_x_59:
[----:B------:R-:W-:Y:S01]  /*1d30*/  ELECT P0, URZ, PT ;  /* 0x0000000000ff782f */ /* 0x000fe20003800000 */
[----:B--2---:R-:W-:Y:S01]  /*1d40*/  UMOV UR4, UR15 ;  /* 0x0000000f00047c82 */ /* 0x004fe20008000000 */
[----:B------:R-:W-:Y:S02]  /*1d50*/  UMOV UR5, URZ ;  /* 0x000000ff00057c82 */ /* 0x000fe40008000000 */
[----:B------:R-:W-:-:S13]  /*1d60*/  ISETP.LT.U32.AND P0, PT, R20, 0x20, P0 ;  /* 0x000000201400780c */ /* 0x000fda0000701070 */
[----:B------:R-:W-:Y:S01]  /*1d70*/  VOTEU.ANY UP0, P0 ;  /* 0x0000000000ff7886 */ /* 0x000fe20000000100 */
[----:B------:R-:W-:Y:S01]  /*1d80*/  VOTEU.ANY UP1, P0 ;  /* 0x0000000000ff7886 */ /* 0x000fe20000020100 */
[----:B------:R-:W-:-:S03]  /*1d90*/  ISETP.GE.U32.AND P0, PT, R6, 0x21, PT ;  /* 0x000000210600780c */ /* 0x000fc60003f06070 */
[----:B------:R-:W-:Y:S02]  /*1da0*/  @UP0 UMOV UR4, UR4 ;  /* 0x0000000400040c82 */ /* 0x000fe40008000000 */
[----:B------:R2:W-:Y:S01]  /*1db0*/  @UP1 UTCBAR [UR4], URZ ;  /* 0x000000ff040013e9 */ /* 0x0005e200080000ff */
[----:B------:R-:W-:Y:S06]  /*1dc0*/  BAR.SYNC.DEFER_BLOCKING 0x0 ;  /* 0x0000000000007b1d */ /* 0x000fec0000010000 */
[----:B------:R-:W3:Y:S02]  /*1dd0*/  SYNCS.PHASECHK.TRANS64.TRYWAIT P1, [UR8+0x6020], RZ ;  /* 0x006020ffff0075a7 */ /* 0x000ee40008021108 */
[----:B--23--:R-:W-:Y:S05]  /*1de0*/  @!P1 BRA `(.L_x_60) ;  /* 0x0000000800d49947 */ /* 0x00cfea0003800000 */
.L_x_75:
[----:B------:R-:W-:Y:S01]  /*1df0*/  UMOV UR4, URZ ;  /* 0x000000ff00047c82 */ /* 0x000fe20008000000 */
[----:B------:R-:W-:Y:S05]  /*1e00*/  @!P0 BRA `(.L_x_57) ;  /* 0x00000004001c8947 */ /* 0x000fea0003800000 */
[----:B------:R-:W2:Y:S01]  /*1e10*/  LDCU UR29, c[0x0][0x3a0] ;  /* 0x00007400ff1d77ac */ /* 0x000ea20008000800 */
[----:B------:R-:W-:Y:S01]  /*1e20*/  UMOV UR9, 0x1 ;  /* 0x0000000100097882 */ /* 0x000fe20000000000 */
[----:B------:R-:W-:-:S05]  /*1e30*/  UMOV UR18, 0x20 ;  /* 0x0000002000127882 */ /* 0x000fca0000000000 */
.L_x_64:
[----:B------:R-:W-:Y:S01]  /*1e40*/  BAR.SYNC.DEFER_BLOCKING 0x0 ;  /* 0x0000000000007b1d */ /* 0x000fe20000010000 */
[----:B------:R-:W-:Y:S01]  /*1e50*/  ULEA UR28, UR9, UR8, 0x3 ;  /* 0x00000008091c7291 */ /* 0x000fe2000f8e18ff */
[----:B------:R-:W-:Y:S01]  /*1e60*/  @!P3 IMAD.MOV.U32 R2, RZ, RZ, 0x2000 ;  /* 0x00002000ff02b424 */ /* 0x000fe200078e00ff */
[----:B------:R-:W-:Y:S01]  /*1e70*/  ELECT P1, URZ, PT ;  /* 0x0000000000ff782f */ /* 0x000fe20003820000 */
[----:B------:R-:W-:-:S03]  /*1e80*/  ULEA UR16, UR9, UR8, 0xc ;  /* 0x0000000809107291 */ /* 0x000fc6000f8e60ff */
[----:B------:R-:W-:Y:S02]  /*1e90*/  ISETP.LT.U32.AND P1, PT, R20, 0x20, P1 ;  /* 0x000000201400780c */ /* 0x000fe40000f21070 */
[----:B------:R-:W-:Y:S01]  /*1ea0*/  ELECT P0, URZ, PT ;  /* 0x0000000000ff782f */ /* 0x000fe20003800000 */
[----:B------:R-:W-:-:S03]  /*1eb0*/  UIADD3 UR12, UPT, UPT, UR16, 0x3000, URZ ;  /* 0x00003000100c7890 */ /* 0x000fc6000fffe0ff */
[----:B------:R-:W-:Y:S01]  /*1ec0*/  ISETP.LT.U32.AND P0, PT, R20, 0x20, P0 ;  /* 0x000000201400780c */ /* 0x000fe20000701070 */
[----:B------:R-:W-:Y:S01]  /*1ed0*/  UMOV UR15, UR18 ;  /* 0x00000012000f7c82 */ /* 0x000fe20008000000 */
[----:B------:R-:W-:-:S05]  /*1ee0*/  USHF.L.U32 UR5, UR4, 0x1f, URZ ;  /* 0x0000001f04057899 */ /* 0x000fca00080006ff */
[----:B------:R-:W-:Y:S01]  /*1ef0*/  VOTEU.ANY UP0, P1 ;  /* 0x0000000000ff7886 */ /* 0x000fe20000800100 */
[----:B------:R3:W-:Y:S01]  /*1f00*/  @!P3 SYNCS.ARRIVE.TRANS64 RZ, [UR28+0x6000], R2 ;  /* 0x00600002ffffb9a7 */ /* 0x0007e2000800001c */
[----:B------:R4:W-:Y:S06]  /*1f10*/  MEMBAR.ALL.CTA ;  /* 0x0000000000007992 */ /* 0x0009ec0000008000 */
[----:B----4-:R-:W4:Y:S01]  /*1f20*/  FENCE.VIEW.ASYNC.S ;  /* 0x00000000000073c6 */ /* 0x010f220000000000 */
[----:B------:R-:W-:Y:S01]  /*1f30*/  @UP0 UIADD3 UR17, UPT, UPT, UR28, 0x6000, URZ ;  /* 0x000060001c110890 */ /* 0x000fe2000fffe0ff */
[----:B----4-:R-:W-:Y:S01]  /*1f40*/  VOTEU.ANY UP0, P1 ;  /* 0x0000000000ff7886 */ /* 0x010fe20000800100 */
[----:B------:R-:W-:Y:S01]  /*1f50*/  VOTEU.ANY UP1, P0 ;  /* 0x0000000000ff7886 */ /* 0x000fe20000020100 */
[----:B---3--:R-:W-:-:S04]  /*1f60*/  IMAD.U32 R2, RZ, RZ, UR5 ;  /* 0x00000005ff027e24 */ /* 0x008fc8000f8e00ff */
[----:B------:R-:W-:Y:S01]  /*1f70*/  @UP1 UIADD3 UR13, UPT, UPT, UR28, 0x6000, URZ ;  /* 0x000060001c0d1890 */ /* 0x000fe2000fffe0ff */
[----:B------:R-:W-:Y:S01]  /*1f80*/  VOTEU.ANY UP1, P0 ;  /* 0x0000000000ff7886 */ /* 0x000fe20000020100 */
[----:B------:R-:W-:Y:S06]  /*1f90*/  BAR.SYNC.DEFER_BLOCKING 0x0 ;  /* 0x0000000000007b1d */ /* 0x000fec0000010000 */
[----:B------:R3:W-:Y:S01]  /*1fa0*/  @UP0 UTMALDG.2D [UR16], [UR24] ;  /* 0x00000010180005b4 */ /* 0x0007e20008008000 */
[----:B------:R-:W-:Y:S01]  /*1fb0*/  UISETP.NE.U32.AND UP0, UPT, UR22, URZ, UPT ;  /* 0x000000ff1600728c */ /* 0x000fe2000bf05070 */
[----:B------:R-:W-:Y:S06]  /*1fc0*/  BAR.SYNC.DEFER_BLOCKING 0x0 ;  /* 0x0000000000007b1d */ /* 0x000fec0000010000 */
[----:B------:R3:W-:Y:S02]  /*1fd0*/  @UP1 UTMALDG.2D [UR12], [UR26] ;  /* 0x0000000c1a0015b4 */ /* 0x0007e40008008000 */
[----:B------:R-:W-:Y:S06]  /*1fe0*/  BAR.SYNC.DEFER_BLOCKING 0x0 ;  /* 0x0000000000007b1d */ /* 0x000fec0000010000 */
[----:B------:R-:W4:Y:S02]  /*1ff0*/  SYNCS.PHASECHK.TRANS64.TRYWAIT P0, [UR28+0x6000], R2 ;  /* 0x00600002ff0075a7 */ /* 0x000f24000800111c */
[----:B---34-:R-:W-:Y:S05]  /*2000*/  @!P0 BRA `(.L_x_61) ;  /* 0x0000000800588947 */ /* 0x018fea0003800000 */
.L_x_76:
[----:B------:R-:W-:Y:S05]  /*2010*/  BRA.U UP0, `(.L_x_62) ;  /* 0x00000001004c7547 */ /* 0x000fea000b800000 */
[----:B------:R-:W-:Y:S02]  /*2020*/  USHF.R.U32.HI UR10, URZ, 0x4, UR16 ;  /* 0x00000004ff0a7899 */ /* 0x000fe40008011610 */
[----:B------:R-:W-:Y:S02]  /*2030*/  USHF.R.U32.HI UR12, URZ, 0x4, UR12 ;  /* 0x00000004ff0c7899 */ /* 0x000fe4000801160c */
[----:B------:R-:W-:Y:S02]  /*2040*/  USGXT.U32 UR10, UR10, 0xe ;  /* 0x0000000e0a0a789a */ /* 0x000fe40008000000 */
[----:B------:R-:W-:Y:S02]  /*2050*/  USGXT.U32 UR12, UR12, 0xe ;  /* 0x0000000e0c0c789a */ /* 0x000fe40008000000 */
[----:B------:R-:W-:Y:S02]  /*2060*/  UIADD3 UR16, UP0, UPT, UR10, 0x2, URZ ;  /* 0x000000020a107890 */ /* 0x000fe4000ff1e0ff */
[----:B------:R-:W-:Y:S01]  /*2070*/  UIADD3 UR30, UP1, UPT, UR12, 0x80, URZ ;  /* 0x000000800c1e7890 */ /* 0x000fe2000ff3e0ff */
[----:B------:R-:W-:Y:S01]  /*2080*/  UMOV UR5, URZ ;  /* 0x000000ff00057c82 */ /* 0x000fe20008000000 */
[----:B------:R-:W-:Y:S01]  /*2090*/  UMOV UR6, URZ ;  /* 0x000000ff00067c82 */ /* 0x000fe20008000000 */
[----:B------:R-:W-:-:S02]  /*20a0*/  UIADD3.X UR17, UPT, UPT, UR5, -0x7fffbfe0, URZ, UP0, !UPT ;  /* 0x8000402005117890 */ /* 0x000fc400087fe4ff */
[----:B------:R-:W-:Y:S01]  /*20b0*/  UIADD3.X UR31, UPT, UPT, UR6, 0x40004040, URZ, UP1, !UPT ;  /* 0x40004040061f7890 */ /* 0x000fe20008ffe4ff */
[----:B------:R-:W-:Y:S01]  /*20c0*/  UMOV UR32, 0x0 ;  /* 0x0000000000207882 */ /* 0x000fe20000000000 */
[----:B------:R-:W-:Y:S01]  /*20d0*/  UMOV UR33, 0x4110490 ;  /* 0x0411049000217882 */ /* 0x000fe20000000000 */
[----:B------:R-:W-:Y:S01]  /*20e0*/  UMOV UR11, 0x80004020 ;  /* 0x80004020000b7882 */ /* 0x000fe20000000000 */
[----:B------:R-:W-:Y:S01]  /*20f0*/  UMOV UR13, 0x40004040 ;  /* 0x40004040000d7882 */ /* 0x000fe20000000000 */
[----:B------:R-:W-:Y:S01]  /*2100*/  UMOV UR6, 0x0 ;  /* 0x0000000000067882 */ /* 0x000fe20000000000 */
[----:B------:R-:W-:Y:S01]  /*2110*/  UMOV UR7, 0x4110490 ;  /* 0x0411049000077882 */ /* 0x000fe20000000000 */
[----:B------:R3:W-:Y:S02]  /*2120*/  UTCHMMA gdesc[UR10], gdesc[UR12], tmem[UR23], tmem[UR32], idesc[UR33], UPT ;  /* 0x00ff200c0a0075ea */ /* 0x0007e4000b800017 */
[----:B------:R3:W-:Y:S01]  /*2130*/  UTCHMMA gdesc[UR16], gdesc[UR30], tmem[UR23], tmem[UR6], idesc[UR7], UPT ;  /* 0x00ff061e100075ea */ /* 0x0007e2000b800017 */
[----:B------:R-:W-:-:S02]  /*2140*/  NOP ;  /* 0x0000000000007918 */ /* 0x000fc40000000000 */
.L_x_62:
[----:B------:R-:W-:Y:S01]  /*2150*/  ELECT P0, URZ, PT ;  /* 0x0000000000ff782f */ /* 0x000fe20003800000 */
[----:B---3--:R-:W-:-:S03]  /*2160*/  UIADD3 UR6, UPT, UPT, UR28, 0x6020, URZ ;  /* 0x000060201c067890 */ /* 0x008fc6000fffe0ff */
[----:B------:R-:W-:Y:S01]  /*2170*/  ISETP.LT.U32.AND P0, PT, R20, 0x20, P0 ;  /* 0x000000201400780c */ /* 0x000fe20000701070 */
[----:B------:R-:W-:-:S12]  /*2180*/  UMOV UR7, URZ ;  /* 0x000000ff00077c82 */ /* 0x000fd80008000000 */
[----:B------:R-:W-:Y:S01]  /*2190*/  VOTEU.ANY UP0, P0 ;  /* 0x0000000000ff7886 */ /* 0x000fe20000000100 */
[----:B------:R-:W-:-:S04]  /*21a0*/  VOTEU.ANY UP1, P0 ;  /* 0x0000000000ff7886 */ /* 0x000fc80000020100 */
[----:B------:R-:W-:Y:S02]  /*21b0*/  @UP0 UMOV UR6, UR6 ;  /* 0x0000000600060c82 */ /* 0x000fe40008000000 */
[----:B------:R3:W-:Y:S01]  /*21c0*/  @UP1 UTCBAR [UR6], URZ ;  /* 0x000000ff060013e9 */ /* 0x0007e200080000ff */
[----:B------:R-:W-:Y:S06]  /*21d0*/  BAR.SYNC.DEFER_BLOCKING 0x0 ;  /* 0x0000000000007b1d */ /* 0x000fec0000010000 */
[----:B------:R-:W4:Y:S02]  /*21e0*/  SYNCS.PHASECHK.TRANS64.TRYWAIT P0, [UR28+0x6020], R2 ;  /* 0x00602002ff0075a7 */ /* 0x000f24000800111c */
[----:B---34-:R-:W-:Y:S05]  /*21f0*/  @!P0 BRA `(.L_x_63) ;  /* 0x0000000400e88947 */ /* 0x018fea0003800000 */
.L_x_77:
[----:B------:R-:W-:Y:S02]  /*2200*/  UIADD3 UR9, UPT, UPT, UR9, 0x1, URZ ;  /* 0x0000000109097890 */ /* 0x000fe4000fffe0ff */
[----:B------:R-:W-:Y:S02]  /*2210*/  UIADD3 UR18, UPT, UPT, UR18, 0x20, URZ ;  /* 0x0000002012127890 */ /* 0x000fe4000fffe0ff */
[----:B------:R-:W-:-:S04]  /*2220*/  UISETP.NE.U32.AND UP0, UPT, UR9, 0x3, UPT ;  /* 0x000000030900788c */ /* 0x000fc8000bf05070 */
[----:B------:R-:W-:Y:S02]  /*2230*/  USEL UR5, URZ, 0x1, UP0 ;  /* 0x00000001ff057887 */ /* 0x000fe40008000000 */
[----:B------:R-:W-:Y:S02]  /*2240*/  USEL UR9, UR9, URZ, UP0 ;  /* 0x000000ff09097287 */ /* 0x000fe40008000000 */
[----:B--2---:R-:W-:Y:S02]  /*2250*/  UISETP.GE.AND UP0, UPT, UR18, UR29, UPT ;  /* 0x0000001d1200728c */ /* 0x004fe4000bf06270 */
[----:B------:R-:W-:-:S07]  /*2260*/  ULOP3.LUT UR4, UR4, UR5, URZ, 0x3c, !UPT ;  /* 0x0000000504047292 */ /* 0x000fce000f8e3cff */
[----:B------:R-:W-:Y:S05]  /*2270*/  BRA.U !UP0, `(.L_x_64) ;  /* 0xfffffff908f07547 */ /* 0x000fea000b83ffff */
.L_x_57:
[----:B---34-:R-:W-:Y:S06]  /*2280*/  BAR.SYNC.DEFER_BLOCKING 0x0 ;  /* 0x0000000000007b1d */ /* 0x018fec0000010000 */
[----:B------:R-:W-:Y:S04]  /*2290*/  BSSY.RECONVERGENT B4, `(.L_x_65) ;  /* 0x0000004000047945 */ /* 0x000fe80003800200 */
[----:B------:R-:W-:Y:S05]  /*22a0*/  @P3 BRA `(.L_x_66) ;  /* 0x0000000000083947 */ /* 0x000fea0003800000 */
[----:B------:R-:W2:Y:S02]  /*22b0*/  SYNCS.CCTL.IV [UR8+0x6000] ;  /* 0x00600000ff0079b1 */ /* 0x000ea40008000008 */
[----:B--2---:R-:W2:Y:S02]  /*22c0*/  SYNCS.CCTL.IV [UR8+0x6020] ;  /* 0x00602000ff0079b1 */ /* 0x004ea40008000008 */
.L_x_66:
[----:B------:R-:W-:Y:S05]  /*22d0*/  BSYNC.RECONVERGENT B4 ;  /* 0x0000000000047941 */ /* 0x000fea0003800200 */
.L_x_65:
[----:B--2---:R-:W-:Y:S06]  /*22e0*/  BAR.SYNC.DEFER_BLOCKING 0x0 ;  /* 0x0000000000007b1d */ /* 0x004fec0000010000 */
[----:B------:R-:W-:Y:S04]  /*22f0*/  BSSY.RECONVERGENT B4, `(.L_x_67) ;  /* 0x0000004000047945 */ /* 0x000fe80003800200 */
[----:B------:R-:W-:Y:S05]  /*2300*/  @P3 BRA `(.L_x_68) ;  /* 0x0000000000083947 */ /* 0x000fea0003800000 */
[----:B------:R-:W2:Y:S02]  /*2310*/  SYNCS.CCTL.IV [UR8+0x6008] ;  /* 0x00600800ff0079b1 */ /* 0x000ea40008000008 */
[----:B--2---:R-:W2:Y:S02]  /*2320*/  SYNCS.CCTL.IV [UR8+0x6028] ;  /* 0x00602800ff0079b1 */ /* 0x004ea40008000008 */
.L_x_68:
[----:B------:R-:W-:Y:S05]  /*2330*/  BSYNC.RECONVERGENT B4 ;  /* 0x0000000000047941 */ /* 0x000fea0003800200 */
.L_x_67:
[----:B--2---:R-:W-:Y:S06]  /*2340*/  BAR.SYNC.DEFER_BLOCKING 0x0 ;  /* 0x0000000000007b1d */ /* 0x004fec0000010000 */
[----:B------:R-:W-:Y:S04]  /*2350*/  BSSY.RECONVERGENT B4, `(.L_x_69) ;  /* 0x0000004000047945 */ /* 0x000fe80003800200 */
[----:B------:R-:W-:Y:S05]  /*2360*/  @P3 BRA `(.L_x_70) ;  /* 0x0000000000083947 */ /* 0x000fea0003800000 */
[----:B------:R-:W2:Y:S02]  /*2370*/  SYNCS.CCTL.IV [UR8+0x6010] ;  /* 0x00601000ff0079b1 */ /* 0x000ea40008000008 */
[----:B--2---:R-:W2:Y:S02]  /*2380*/  SYNCS.CCTL.IV [UR8+0x6030] ;  /* 0x00603000ff0079b1 */ /* 0x004ea40008000008 */
.L_x_70:
[----:B------:R-:W-:Y:S05]  /*2390*/  BSYNC.RECONVERGENT B4 ;  /* 0x0000000000047941 */ /* 0x000fea0003800200 */
.L_x_69:
[----:B------:R-:W-:Y:S01]  /*23a0*/  USHF.L.U32 UR4, UR22, 0x15, URZ ;  /* 0x0000001516047899 */ /* 0x000fe200080006ff */
[C---:B------:R-:W-:Y:S01]  /*23b0*/  IMAD.SHL.U32 R2, R0.reuse, 0x40, RZ ;  /* 0x0000004000027824 */ /* 0x040fe200078e00ff */
[----:B------:R-:W-:Y:S01]  /*23c0*/  USHF.L.U32 UR22, UR22, 0x3, URZ ;  /* 0x0000000316167899 */ /* 0x000fe200080006ff */
[C---:B------:R-:W-:Y:S01]  /*23d0*/  IMAD.SHL.U32 R21, R0.reuse, 0x2, RZ ;  /* 0x0000000200157824 */ /* 0x040fe200078e00ff */
[----:B------:R-:W-:Y:S01]  /*23e0*/  ULOP3.LUT UR4, UR4, 0x600000, URZ, 0xc0, !UPT ;  /* 0x0060000004047892 */ /* 0x000fe2000f8ec0ff */
[C---:B-----5:R-:W-:Y:S01]  /*23f0*/  IMAD.SHL.U32 R3, R0.reuse, 0x10, RZ ;  /* 0x0000001000037824 */ /* 0x060fe200078e00ff */
[----:B------:R-:W-:Y:S01]  /*2400*/  ULOP3.LUT UR22, UR22, 0x20, URZ, 0xc0, !UPT ;  /* 0x0000002016167892 */ /* 0x000fe2000f8ec0ff */
[----:B------:R-:W-:Y:S01]  /*2410*/  SHF.R.U32.HI R22, RZ, 0x1, R0 ;  /* 0x00000001ff167819 */ /* 0x000fe20000011600 */
[----:B------:R-:W-:Y:S01]  /*2420*/  IMAD.SHL.U32 R0, R0, 0x80, RZ ;  /* 0x0000008000007824 */ /* 0x000fe200078e00ff */
[----:B------:R-:W-:Y:S01]  /*2430*/  LOP3.LUT R2, R2, 0x1800, RZ, 0xc0, !PT ;  /* 0x0000180002027812 */ /* 0x000fe200078ec0ff */
[----:B------:R-:W-:Y:S01]  /*2440*/  UIADD3 UR4, UPT, UPT, UR22, UR4, UR23 ;  /* 0x0000000416047290 */ /* 0x000fe2000fffe017 */
[----:B------:R-:W-:-:S02]  /*2450*/  LOP3.LUT R21, R21, 0x20, RZ, 0xc0, !PT ;  /* 0x0000002015157812 */ /* 0x000fc400078ec0ff */
[----:B------:R-:W-:Y:S02]  /*2460*/  ELECT P0, URZ, PT ;  /* 0x0000000000ff782f */ /* 0x000fe40003800000 */
[----:B------:R-:W-:Y:S01]  /*2470*/  LOP3.LUT R2, R2, 0x70, R3, 0xf8, !PT ;  /* 0x0000007002027812 */ /* 0x000fe200078ef803 */
[----:B------:R-:W-:Y:S01]  /*2480*/  UMOV UR9, UR14 ;  /* 0x0000000e00097c82 */ /* 0x000fe20008000000 */
[----:B------:R-:W-:Y:S01]  /*2490*/  LOP3.LUT R21, R21, 0x40, R22, 0xf8, !PT ;  /* 0x0000004015157812 */ /* 0x000fe200078ef816 */
[----:B------:R-:W-:Y:S01]  /*24a0*/  UMOV UR10, UR19 ;  /* 0x00000013000a7c82 */ /* 0x000fe20008000000 */
[----:B------:R-:W-:Y:S01]  /*24b0*/  ISETP.LT.U32.AND P0, PT, R20, 0x20, P0 ;  /* 0x000000201400780c */ /* 0x000fe20000701070 */
[----:B------:R-:W-:Y:S01]  /*24c0*/  LDTM.16dp32bit_t0_t15.x16 R4, tmem[UR4] ;  /* 0x00000004000479ee */ /* 0x000fe20008a00000 */
[----:B------:R-:W3:Y:S01]  /*24d0*/  LDTM.16dp32bit_t16_t31.x16 R4, tmem[UR4+0x10] ;  /* 0x00001004000479ee */ /* 0x000ee20008a20000 */
[----:B------:R-:W-:Y:S01]  /*24e0*/  LOP3.LUT R21, R2, R21, RZ, 0x3c, !PT ;  /* 0x0000001502157212 */ /* 0x000fe200078e3cff */
[----:B------:R-:W-:-:S03]  /*24f0*/  NOP ;  /* 0x0000000000007918 */ /* 0x000fc60000000000 */
[----:B------:R-:W-:-:S04]  /*2500*/  LOP3.LUT R0, R21, 0x780, R0, 0xf8, !PT ;  /* 0x0000078015007812 */ /* 0x000fc800078ef800 */
[----:B------:R-:W-:Y:S02]  /*2510*/  LOP3.LUT R2, R0, 0x10, RZ, 0x3c, !PT ;  /* 0x0000001000027812 */ /* 0x000fe400078e3cff */
[----:B---3--:R-:W-:Y:S01]  /*2520*/  VOTEU.ANY UP1, P0 ;  /* 0x0000000000ff7886 */ /* 0x008fe20000020100 */
[----:B------:R-:W-:Y:S01]  /*2530*/  VOTEU.ANY UP0, P0 ;  /* 0x0000000000ff7886 */ /* 0x000fe20000000100 */
[----:B------:R-:W-:Y:S02]  /*2540*/  F2FP.BF16.F32.PACK_AB R4, R5, R4 ;  /* 0x000000040504723e */ /* 0x000fe400000010ff */
[----:B------:R-:W-:Y:S02]  /*2550*/  F2FP.BF16.F32.PACK_AB R5, R7, R6 ;  /* 0x000000060705723e */ /* 0x000fe400000010ff */
[----:B------:R-:W-:Y:S02]  /*2560*/  F2FP.BF16.F32.PACK_AB R12, R13, R12 ;  /* 0x0000000c0d0c723e */ /* 0x000fe400000010ff */
[----:B------:R-:W-:-:S02]  /*2570*/  F2FP.BF16.F32.PACK_AB R6, R9, R8 ;  /* 0x000000080906723e */ /* 0x000fc400000010ff */
[----:B------:R-:W-:Y:S02]  /*2580*/  F2FP.BF16.F32.PACK_AB R7, R11, R10 ;  /* 0x0000000a0b07723e */ /* 0x000fe400000010ff */
[----:B------:R-:W-:Y:S02]  /*2590*/  F2FP.BF16.F32.PACK_AB R13, R15, R14 ;  /* 0x0000000e0f0d723e */ /* 0x000fe400000010ff */
[----:B------:R-:W-:Y:S01]  /*25a0*/  F2FP.BF16.F32.PACK_AB R14, R17, R16 ;  /* 0x00000010110e723e */ /* 0x000fe200000010ff */
[----:B--2---:R2:W-:Y:S01]  /*25b0*/  STS.128 [R0+UR8], R4 ;  /* 0x0000000400007988 */ /* 0x0045e20008000c08 */
[----:B------:R-:W-:-:S05]  /*25c0*/  F2FP.BF16.F32.PACK_AB R15, R19, R18 ;  /* 0x00000012130f723e */ /* 0x000fca00000010ff */
[----:B------:R2:W-:Y:S01]  /*25d0*/  STS.128 [R2+UR8], R12 ;  /* 0x0000000c02007988 */ /* 0x0005e20008000c08 */
[----:B------:R3:W-:Y:S06]  /*25e0*/  MEMBAR.ALL.CTA ;  /* 0x0000000000007992 */ /* 0x0007ec0000008000 */
[----:B---3--:R-:W3:Y:S02]  /*25f0*/  FENCE.VIEW.ASYNC.S ;  /* 0x00000000000073c6 */ /* 0x008ee40000000000 */
[----:B---3--:R-:W-:Y:S06]  /*2600*/  BAR.SYNC.DEFER_BLOCKING 0x0 ;  /* 0x0000000000007b1d */ /* 0x008fec0000010000 */
[----:B------:R2:W-:Y:S01]  /*2610*/  @UP1 UTMASTG.2D [UR8], [UR20] ;  /* 0x00000008140013b5 */ /* 0x0005e20008008000 */
[----:B------:R0:W-:Y:S01]  /*2620*/  UTMACMDFLUSH ;  /* 0x00000000000079b7 */ /* 0x0001e20000000000 */
[----:B------:R-:W-:-:S04]  /*2630*/  DEPBAR.LE SB0, 0x0 ;  /* 0x000080000000791a */ /* 0x000fc80000000000 */
[----:B------:R-:W-:Y:S08]  /*2640*/  BAR.SYNC.DEFER_BLOCKING 0x0 ;  /* 0x0000000000007b1d */ /* 0x000ff00000010000 */
[----:B------:R-:W-:Y:S06]  /*2650*/  BAR.SYNC.DEFER_BLOCKING 0x0 ;  /* 0x0000000000007b1d */ /* 0x000fec0000010000 */
[----:B--2---:R-:W-:Y:S05]  /*2660*/  @P2 BRA `(.L_x_71) ;  /* 0x0000000000a02947 */ /* 0x004fea0003800000 */
[----:B------:R-:W2:Y:S01]  /*2670*/  S2UR UR5, SR_CgaCtaId ;  /* 0x00000000000579c3 */ /* 0x000ea20000008800 */
[----:B------:R-:W-:Y:S01]  /*2680*/  NOP ;  /* 0x0000000000007918 */ /* 0x000fe20000000000 */
[----:B------:R-:W-:Y:S01]  /*2690*/  UMOV UR4, 0x50 ;  /* 0x0000005000047882 */ /* 0x000fe20000000000 */
[----:B------:R-:W-:Y:S02]  /*26a0*/  IMAD.U32 R0, RZ, RZ, UR23 ;  /* 0x00000017ff007e24 */ /* 0x000fe4000f8e00ff */
[----:B------:R-:W-:Y:S02]  /*26b0*/  IMAD.MOV.U32 R3, RZ, RZ, 0x3 ;  /* 0x00000003ff037424 */ /* 0x000fe400078e00ff */
[----:B------:R-:W-:Y:S01]  /*26c0*/  IMAD.MOV.U32 R7, RZ, RZ, 0x1 ;  /* 0x00000001ff077424 */ /* 0x000fe200078e00ff */
[----:B------:R-:W-:-:S04]  /*26d0*/  LOP3.LUT R0, R0, 0xffff, RZ, 0xc0, !PT ;  /* 0x0000ffff00007812 */ /* 0x000fc800078ec0ff */
[----:B------:R-:W-:-:S05]  /*26e0*/  SHF.R.U32.HI R0, RZ, 0x5, R0 ;  /* 0x00000005ff007819 */ /* 0x000fca0000011600 */
[----:B------:R-:W-:Y:S01]  /*26f0*/  VIADD R2, R0, 0x10 ;  /* 0x0000001000027836 */ /* 0x000fe20000000000 */
[----:B------:R-:W-:Y:S01]  /*2700*/  SHF.L.U32 R0, R3, R0, RZ ;  /* 0x0000000003007219 */ /* 0x000fe200000006ff */
[----:B--2---:R-:W-:-:S03]  /*2710*/  ULEA UR6, UR5, UR4, 0x18 ;  /* 0x0000000405067291 */ /* 0x004fc6000f8ec0ff */
[----:B------:R-:W-:-:S04]  /*2720*/  SHF.L.U32 R3, R7, R2, RZ ;  /* 0x0000000207037219 */ /* 0x000fc800000006ff */
[----:B------:R-:W-:Y:S02]  /*2730*/  LOP3.LUT R0, R3, R0, RZ, 0xfc, !PT ;  /* 0x0000000003007212 */ /* 0x000fe400078efcff */
[----:B------:R-:W2:Y:S02]  /*2740*/  LDS R5, [UR6] ;  /* 0x00000006ff057984 */ /* 0x000ea40008000800 */
[C---:B------:R-:W-:Y:S02]  /*2750*/  LOP3.LUT R2, R0.reuse, 0xffff, RZ, 0xc0, !PT ;  /* 0x0000ffff00027812 */ /* 0x040fe400078ec0ff */
[----:B--2---:R-:W-:-:S04]  /*2760*/  LOP3.LUT R3, R0, 0xffff, R5, 0x80, !PT ;  /* 0x0000ffff00037812 */ /* 0x004fc800078e8005 */
[----:B------:R-:W-:-:S13]  /*2770*/  ISETP.NE.AND P0, PT, R3, R2, PT ;  /* 0x000000020300720c */ /* 0x000fda0003f05270 */
[----:B------:R-:W-:Y:S05]  /*2780*/  @P0 BRA `(.L_x_72) ;  /* 0x0000000000500947 */ /* 0x000fea0003800000 */
[----:B------:R-:W-:Y:S02]  /*2790*/  SHF.R.U32.HI R5, RZ, 0x10, R5 ;  /* 0x00000010ff057819 */ /* 0x000fe40000011605 */
[----:B------:R-:W-:-:S04]  /*27a0*/  SHF.R.U32.HI R2, RZ, 0x10, R0 ;  /* 0x00000010ff027819 */ /* 0x000fc80000011600 */
[----:B------:R-:W-:-:S04]  /*27b0*/  LOP3.LUT R5, R5, R2, RZ, 0xc0, !PT ;  /* 0x0000000205057212 */ /* 0x000fc800078ec0ff */
[----:B------:R-:W-:-:S13]  /*27c0*/  ISETP.NE.AND P0, PT, R5, R2, PT ;  /* 0x000000020500720c */ /* 0x000fda0003f05270 */
[----:B------:R-:W-:Y:S05]  /*27d0*/  @P0 BRA `(.L_x_73) ;  /* 0x0000000000300947 */ /* 0x000fea0003800000 */
[----:B------:R-:W-:Y:S01]  /*27e0*/  R2UR UR4, R0 ;  /* 0x00000000000472ca */ /* 0x000fe200000e0000 */
[----:B------:R-:W-:Y:S01]  /*27f0*/  VOTEU.ANY UR5, UPT, PT ;  /* 0x0000000000057886 */ /* 0x000fe200038e0100 */
[----:B------:R-:W2:Y:S01]  /*2800*/  S2R R0, SR_LANEID ;  /* 0x0000000000007919 */ /* 0x000ea20000000000 */
[----:B------:R-:W-:-:S10]  /*2810*/  UFLO.U32 UR5, UR5 ;  /* 0x00000005000572bd */ /* 0x000fd400080e0000 */
[----:B------:R-:W-:-:S06]  /*2820*/  ULOP3.LUT UR4, URZ, UR4, URZ, 0x33, !UPT ;  /* 0x00000004ff047292 */ /* 0x000fcc000f8e33ff */
[----:B------:R-:W-:-:S04]  /*2830*/  IMAD.U32 R2, RZ, RZ, UR4 ;  /* 0x00000004ff027e24 */ /* 0x000fc8000f8e00ff */
[----:B------:R-:W3:Y:S02]  /*2840*/  REDUX UR7, R2 ;  /* 0x00000000020773c4 */ /* 0x000ee40000000000 */
[----:B------:R4:W-:Y:S01]  /*2850*/  UTCATOMSWS.AND URZ, UR4 ;  /* 0x0000000400ff79e3 */ /* 0x0009e20008000000 */
[----:B--2---:R-:W-:Y:S01]  /*2860*/  ISETP.EQ.U32.AND P0, PT, R0, UR5, PT ;  /* 0x0000000500007c0c */ /* 0x004fe2000bf02070 */
[----:B---3--:R-:W-:-:S12]  /*2870*/  IMAD.U32 R0, RZ, RZ, UR7 ;  /* 0x00000007ff007e24 */ /* 0x008fd8000f8e00ff */
[----:B------:R4:W-:Y:S01]  /*2880*/  @P0 ATOMS.AND RZ, [UR6], R0 ;  /* 0x00000000ffff098c */ /* 0x0009e2000a800006 */
[----:B------:R-:W-:Y:S05]  /*2890*/  BRA `(.L_x_71) ;  /* 0x0000000000147947 */ /* 0x000fea0003800000 */
.L_x_73:
[----:B------:R-:W-:-:S07]  /*28a0*/  MOV R2, 0x28c0 ;  /* 0x000028c000027802 */ /* 0x000fce0000000f00 */
[----:B-1----:R-:W-:Y:S05]  /*28b0*/  CALL.REL.NOINC `($__internal_0_$__cuda_sm10x_tcgen05_guardrail_trap_col_being_dealloced_not_returned_by_alloc) ;  /* 0x0000000000447944 */ /* 0x002fea0003c00000 */
[----:B------:R-:W-:Y:S05]  /*28c0*/  BRA `(.L_x_71) ;  /* 0x0000000000087947 */ /* 0x000fea0003800000 */
.L_x_72:
[----:B------:R-:W-:-:S07]  /*28d0*/  MOV R2, 0x28f0 ;  /* 0x000028f000027802 */ /* 0x000fce0000000f00 */
[----:B-1----:R-:W-:Y:S05]  /*28e0*/  CALL.REL.NOINC `($__internal_2_$__cuda_sm10x_tcgen05_guardrail_trap_unallocated_columns_being_dealloced) ;  /* 0x0000000000507944 */ /* 0x002fea0003c00000 */
.L_x_71:
[----:B------:R-:W-:Y:S01]  /*28f0*/  NOP ;  /* 0x0000000000007918 */ /* 0x000fe20000000000 */
[----:B----4-:R-:W-:Y:S05]  /*2900*/  EXIT ;  /* 0x000000000000794d */ /* 0x010fea0003800000 */
.L_x_58:
[----:B------:R-:W2:Y:S02]  /*2910*/  SYNCS.PHASECHK.TRANS64.TRYWAIT P0, [UR8+0x6000], RZ ;  /* 0x006000ffff0075a7 */ /* 0x000ea40008001108 */
[----:B--2---:R-:W-:Y:S05]  /*2920*/  @!P0 BRA `(.L_x_58) ;  /* 0xfffffffc00f88947 */ /* 0x004fea000383ffff */
[----:B------:R-:W-:Y:S05]  /*2930*/  BRA `(.L_x_74) ;  /* 0xfffffff000a47947 */ /* 0x000fea000383ffff */
.L_x_60:
[----:B------:R-:W2:Y:S02]  /*2940*/  SYNCS.PHASECHK.TRANS64.TRYWAIT P1, [UR8+0x6020], RZ ;  /* 0x006020ffff0075a7 */ /* 0x000ea40008021108 */
[----:B--2---:R-:W-:Y:S05]  /*2950*/  @!P1 BRA `(.L_x_60) ;  /* 0xfffffffc00f89947 */ /* 0x004fea000383ffff */
[----:B------:R-:W-:Y:S05]  /*2960*/  BRA `(.L_x_75) ;  /* 0xfffffff400207947 */ /* 0x000fea000383ffff */
.L_x_61:
[----:B------:R-:W3:Y:S02]  /*2970*/  SYNCS.PHASECHK.TRANS64.TRYWAIT P0, [UR28+0x6000], R2 ;  /* 0x00600002ff0075a7 */ /* 0x000ee4000800111c */
[----:B---3--:R-:W-:Y:S05]  /*2980*/  @!P0 BRA `(.L_x_61) ;  /* 0xfffffffc00f88947 */ /* 0x008fea000383ffff */
[----:B------:R-:W-:Y:S05]  /*2990*/  BRA `(.L_x_76) ;  /* 0xfffffff4009c7947 */ /* 0x000fea000383ffff */
.L_x_63:
[----:B------:R-:W3:Y:S02]  /*29a0*/  SYNCS.PHASECHK.TRANS64.TRYWAIT P0, [UR28+0x6020], R2 ;  /* 0x00602002ff0075a7 */ /* 0x000ee4000800111c */
[----:B---3--:R-:W-:Y:S05]  /*29b0*/  @!P0 BRA `(.L_x_63) ;  /* 0xfffffffc00f88947 */ /* 0x008fea000383ffff */
[----:B------:R-:W-:Y:S05]  /*29c0*/  BRA `(.L_x_77) ;  /* 0xfffffff8000c7947 */ /* 0x000fea000383ffff */
        .weak           $__internal_0_$__cuda_sm10x_tcgen05_guardrail_trap_col_being_dealloced_not_returned_by_alloc
        .type           $__internal_0_$__cuda_sm10x_tcgen05_guardrail_trap_col_being_dealloced_not_returned_by_alloc,@function
        .size           $__internal_0_$__cuda_sm10x_tcgen05_guardrail_trap_col_being_dealloced_not_returned_by_alloc,($__internal_1_$__cuda_sm10x_tcgen05_guardrail_trap_phase_invalid_during_alloc - $__internal_0_$__cuda_sm10x_tcgen05_guardrail_trap_col_being_dealloced_not_returned_by_alloc)
$__internal_0_$__cuda_sm10x_tcgen05_guardrail_trap_col_being_dealloced_not_returned_by_alloc:
[----:B------:R-:W-:Y:S05]  /*29d0*/  BPT.TRAP 0x1 ;  /* 0x000000040000795c */ /* 0x000fea0000300000 */
[----:B------:R-:W-:-:S04]  /*29e0*/  IMAD.MOV.U32 R3, RZ, RZ, 0x0 ;  /* 0x00000000ff037424 */ /* 0x000fc800078e00ff */
[----:B------:R-:W-:Y:S05]  /*29f0*/  RET.REL.NODEC R2 `(gluon_tcgen05) ;  /* 0xffffffd402807950 */ /* 0x000fea0003c3ffff */
        .weak           $__internal_1_$__cuda_sm10x_tcgen05_guardrail_trap_phase_invalid_during_alloc
        .type           $__internal_1_$__cuda_sm10x_tcgen05_guardrail_trap_phase_invalid_during_alloc,@function
        .size           $__internal_1_$__cuda_sm10x_tcgen05_guardrail_trap_phase_invalid_during_alloc,($__internal_2_$__cuda_sm10x_tcgen05_guardrail_trap_unallocated_columns_being_dealloced - $__internal_1_$__cuda_sm10x_tcgen05_guardrail_trap_phase_invalid_during_alloc)
$__internal_1_$__cuda_sm10x_tcgen05_guardrail_trap_phase_invalid_during_alloc:
[----:B------:R-:W-:Y:S05]  /*2a00*/  BPT.TRAP 0x1 ;  /* 0x000000040000795c */ /* 0x000fea0000300000 */
[----:B------:R-:W-:-:S04]  /*2a10*/  IMAD.MOV.U32 R3, RZ, RZ, 0x0 ;  /* 0x00000000ff037424 */ /* 0x000fc800078e00ff */
[----:B------:R-:W-:Y:S05]  /*2a20*/  RET.REL.NODEC R2 `(gluon_tcgen05) ;  /* 0xffffffd402747950 */ /* 0x000fea0003c3ffff */
        .weak           $__internal_2_$__cuda_sm10x_tcgen05_guardrail_trap_unallocated_columns_being_dealloced
        .type           $__internal_2_$__cuda_sm10x_tcgen05_guardrail_trap_unallocated_columns_being_dealloced,@function
        .size           $__internal_2_$__cuda_sm10x_tcgen05_guardrail_trap_unallocated_columns_being_dealloced,(.L_x_81 - $__internal_2_$__cuda_sm10x_tcgen05_guardrail_trap_unallocated_columns_being_dealloced)
$__internal_2_$__cuda_sm10x_tcgen05_guardrail_trap_unallocated_columns_being_dealloced:
[----:B------:R-:W-:Y:S05]  /*2a30*/  BPT.TRAP 0x1 ;  /* 0x000000040000795c */ /* 0x000fea0000300000 */
[----:B------:R-:W-:-:S04]  /*2a40*/  IMAD.MOV.U32 R3, RZ, RZ, 0x0 ;  /* 0x00000000ff037424 */ /* 0x000fc800078e00ff */
[----:B------:R-:W-:Y:S05]  /*2a50*/  RET.REL.NODEC R2 `(gluon_tcgen05) ;  /* 0xffffffd402687950 */ /* 0x000fea0003c3ffff */
.L_x_78:
[----:B------:R-:W-:-:S00]  /*2a60*/  BRA `(.L_x_78) ;  /* 0xfffffffc00fc7947 */ /* 0x000fc0000383ffff */
[----:B------:R-:W-:-:S00]  /*2a70*/  NOP ;  /* 0x0000000000007918 */ /* 0x000fc00000000000 */
        /* <DEDUP_REMOVED lines=8> */
.L_x_81:


//--------------------- .nv.shared.gluon_tcgen05  --------------------------
	.section	.nv.shared.gluon_tcgen05,"aw",@nobits
	.sectionflags	@""
	.align	16
	.zero		1024


//--------------------- .nv.shared.reserved.0     --------------------------
	.section	.nv.shared.reserved.0,"aw",@nobits
	.align	8
	.weak		__nv_reservedSMEM_offset_0_alias
	.size		__nv_reservedSMEM_offset_0_alias, 0, 64
	.other		__nv_reservedSMEM_offset_0_alias,@"STO_CUDA_RESERVED_SHARED STV_DEFAULT"
__nv_reservedSMEM_offset_0_alias:
	.zero		0
.nv.shared.reserved.0:
	.zero		64
	.weak		__nv_reservedSMEM_allocation_phase
	.type		__nv_reservedSMEM_allocation_phase,@object
	.size		__nv_reservedSMEM_allocation_phase,(.L_0 - __nv_reservedSMEM_allocation_phase)
__nv_reservedSMEM_allocation_phase:
	.zero		1
.L_0:
	.zero		7
	.weak		__nv_reservedSMEM_devtool_atexit_pc
	.type		__nv_reservedSMEM_devtool_atexit_pc,@object
	.size		__nv_reservedSMEM_devtool_atexit_pc,(__nv_reservedSMEM_allocation_mask - __nv_reservedSMEM_devtool_atexit_pc)
__nv_reservedSMEM_devtool_atexit_pc:
	.zero		8
	.weak		__nv_reservedSMEM_allocation_mask
	.type		__nv_reservedSMEM_allocation_mask,@object
	.size		__nv_reservedSMEM_allocation_mask,(.L_2 - __nv_reservedSMEM_allocation_mask)
__nv_reservedSMEM_allocation_mask:
	.zero		4
.L_2:


//--------------------- .nv.constant0.gluon_tcgen05 --------------------------
	.section	.nv.constant0.gluon_tcgen05,"a",@progbits
	.sectionflags	@""
	.align	4
.nv.constant0.gluon_tcgen05:
	.zero		976


//--------------------- SYMBOLS --------------------------

	.type		.nv.reservedSmem.offset0,@object
	.size		.nv.reservedSmem.offset0,0x4
	.type		.nv.reservedSmem.cap,@object
	.size		.nv.reservedSmem.cap,0x4
